//
// Generated by NVIDIA NVVM Compiler
//
// Compiler Build ID: CL-36424714
// Cuda compilation tools, release 13.0, V13.0.88
// Based on NVVM 20.0.0
//

.version 9.0
.target sm_100
.address_size 64

	// .globl	_Z21soft_max_kernel_naivePKfPfmm

.visible .entry _Z21soft_max_kernel_naivePKfPfmm(
	.param .u64 .ptr .align 1 _Z21soft_max_kernel_naivePKfPfmm_param_0,
	.param .u64 .ptr .align 1 _Z21soft_max_kernel_naivePKfPfmm_param_1,
	.param .u64 _Z21soft_max_kernel_naivePKfPfmm_param_2,
	.param .u64 _Z21soft_max_kernel_naivePKfPfmm_param_3
)
{
	.reg .pred 	%p<18>;
	.reg .b32 	%r<63>;
	.reg .b32 	%f<415>;
	.reg .b64 	%rd<117>;

	ld.param.u64 	%rd32, [_Z21soft_max_kernel_naivePKfPfmm_param_0];
	ld.param.u64 	%rd34, [_Z21soft_max_kernel_naivePKfPfmm_param_1];
	ld.param.u64 	%rd33, [_Z21soft_max_kernel_naivePKfPfmm_param_2];
	ld.param.u64 	%rd35, [_Z21soft_max_kernel_naivePKfPfmm_param_3];
	cvta.to.global.u64 	%rd1, %rd34;
	mov.u32 	%r1, %ctaid.x;
	mov.u32 	%r2, %ntid.x;
	mov.u32 	%r3, %tid.x;
	mad.lo.s32 	%r4, %r1, %r2, %r3;
	cvt.u64.u32 	%rd36, %r4;
	mul.lo.s64 	%rd2, %rd33, %rd36;
	setp.ge.u64 	%p1, %rd2, %rd35;
	@%p1 bra 	$L__BB0_22;
	cvta.to.global.u64 	%rd3, %rd32;
	shl.b64 	%rd37, %rd2, 2;
	add.s64 	%rd4, %rd3, %rd37;
	ld.global.f32 	%f411, [%rd4];
	setp.lt.u64 	%p2, %rd33, 2;
	mov.f32 	%f412, 0f3F800000;
	@%p2 bra 	$L__BB0_10;
	add.s64 	%rd5, %rd33, -1;
	add.s64 	%rd39, %rd33, -2;
	and.b64  	%rd6, %rd5, 3;
	setp.lt.u64 	%p3, %rd39, 3;
	mov.f32 	%f412, 0f3F800000;
	mov.b64 	%rd110, 1;
	@%p3 bra 	$L__BB0_5;
	and.b64  	%rd41, %rd5, -4;
	neg.s64 	%rd7, %rd41;
	add.s64 	%rd43, %rd37, %rd3;
	add.s64 	%rd109, %rd43, 8;
	mov.f32 	%f412, 0f3F800000;
	mov.b64 	%rd110, 1;
$L__BB0_4:
	.pragma "nounroll";
	ld.global.f32 	%f24, [%rd109+-4];
	max.f32 	%f25, %f411, %f24;
	sub.f32 	%f26, %f411, %f25;
	fma.rn.f32 	%f27, %f26, 0f3BBB989D, 0f3F000000;
	cvt.sat.f32.f32 	%f28, %f27;
	mov.f32 	%f29, 0f4B400001;
	mov.f32 	%f30, 0f437C0000;
	fma.rm.f32 	%f31, %f28, %f30, %f29;
	add.f32 	%f32, %f31, 0fCB40007F;
	neg.f32 	%f33, %f32;
	fma.rn.f32 	%f34, %f26, 0f3FB8AA3B, %f33;
	fma.rn.f32 	%f35, %f26, 0f32A57060, %f34;
	mov.b32 	%r5, %f31;
	shl.b32 	%r6, %r5, 23;
	mov.b32 	%f36, %r6;
	ex2.approx.ftz.f32 	%f37, %f35;
	mul.f32 	%f38, %f37, %f36;
	mul.f32 	%f39, %f412, %f38;
	sub.f32 	%f40, %f24, %f25;
	fma.rn.f32 	%f41, %f40, 0f3BBB989D, 0f3F000000;
	cvt.sat.f32.f32 	%f42, %f41;
	fma.rm.f32 	%f43, %f42, %f30, %f29;
	add.f32 	%f44, %f43, 0fCB40007F;
	neg.f32 	%f45, %f44;
	fma.rn.f32 	%f46, %f40, 0f3FB8AA3B, %f45;
	fma.rn.f32 	%f47, %f40, 0f32A57060, %f46;
	mov.b32 	%r7, %f43;
	shl.b32 	%r8, %r7, 23;
	mov.b32 	%f48, %r8;
	ex2.approx.ftz.f32 	%f49, %f47;
	fma.rn.f32 	%f50, %f49, %f48, %f39;
	ld.global.f32 	%f51, [%rd109];
	max.f32 	%f52, %f25, %f51;
	sub.f32 	%f53, %f25, %f52;
	fma.rn.f32 	%f54, %f53, 0f3BBB989D, 0f3F000000;
	cvt.sat.f32.f32 	%f55, %f54;
	fma.rm.f32 	%f56, %f55, %f30, %f29;
	add.f32 	%f57, %f56, 0fCB40007F;
	neg.f32 	%f58, %f57;
	fma.rn.f32 	%f59, %f53, 0f3FB8AA3B, %f58;
	fma.rn.f32 	%f60, %f53, 0f32A57060, %f59;
	mov.b32 	%r9, %f56;
	shl.b32 	%r10, %r9, 23;
	mov.b32 	%f61, %r10;
	ex2.approx.ftz.f32 	%f62, %f60;
	mul.f32 	%f63, %f62, %f61;
	mul.f32 	%f64, %f50, %f63;
	sub.f32 	%f65, %f51, %f52;
	fma.rn.f32 	%f66, %f65, 0f3BBB989D, 0f3F000000;
	cvt.sat.f32.f32 	%f67, %f66;
	fma.rm.f32 	%f68, %f67, %f30, %f29;
	add.f32 	%f69, %f68, 0fCB40007F;
	neg.f32 	%f70, %f69;
	fma.rn.f32 	%f71, %f65, 0f3FB8AA3B, %f70;
	fma.rn.f32 	%f72, %f65, 0f32A57060, %f71;
	mov.b32 	%r11, %f68;
	shl.b32 	%r12, %r11, 23;
	mov.b32 	%f73, %r12;
	ex2.approx.ftz.f32 	%f74, %f72;
	fma.rn.f32 	%f75, %f74, %f73, %f64;
	ld.global.f32 	%f76, [%rd109+4];
	max.f32 	%f77, %f52, %f76;
	sub.f32 	%f78, %f52, %f77;
	fma.rn.f32 	%f79, %f78, 0f3BBB989D, 0f3F000000;
	cvt.sat.f32.f32 	%f80, %f79;
	fma.rm.f32 	%f81, %f80, %f30, %f29;
	add.f32 	%f82, %f81, 0fCB40007F;
	neg.f32 	%f83, %f82;
	fma.rn.f32 	%f84, %f78, 0f3FB8AA3B, %f83;
	fma.rn.f32 	%f85, %f78, 0f32A57060, %f84;
	mov.b32 	%r13, %f81;
	shl.b32 	%r14, %r13, 23;
	mov.b32 	%f86, %r14;
	ex2.approx.ftz.f32 	%f87, %f85;
	mul.f32 	%f88, %f87, %f86;
	mul.f32 	%f89, %f75, %f88;
	sub.f32 	%f90, %f76, %f77;
	fma.rn.f32 	%f91, %f90, 0f3BBB989D, 0f3F000000;
	cvt.sat.f32.f32 	%f92, %f91;
	fma.rm.f32 	%f93, %f92, %f30, %f29;
	add.f32 	%f94, %f93, 0fCB40007F;
	neg.f32 	%f95, %f94;
	fma.rn.f32 	%f96, %f90, 0f3FB8AA3B, %f95;
	fma.rn.f32 	%f97, %f90, 0f32A57060, %f96;
	mov.b32 	%r15, %f93;
	shl.b32 	%r16, %r15, 23;
	mov.b32 	%f98, %r16;
	ex2.approx.ftz.f32 	%f99, %f97;
	fma.rn.f32 	%f100, %f99, %f98, %f89;
	ld.global.f32 	%f101, [%rd109+8];
	max.f32 	%f411, %f77, %f101;
	sub.f32 	%f102, %f77, %f411;
	fma.rn.f32 	%f103, %f102, 0f3BBB989D, 0f3F000000;
	cvt.sat.f32.f32 	%f104, %f103;
	fma.rm.f32 	%f105, %f104, %f30, %f29;
	add.f32 	%f106, %f105, 0fCB40007F;
	neg.f32 	%f107, %f106;
	fma.rn.f32 	%f108, %f102, 0f3FB8AA3B, %f107;
	fma.rn.f32 	%f109, %f102, 0f32A57060, %f108;
	mov.b32 	%r17, %f105;
	shl.b32 	%r18, %r17, 23;
	mov.b32 	%f110, %r18;
	ex2.approx.ftz.f32 	%f111, %f109;
	mul.f32 	%f112, %f111, %f110;
	mul.f32 	%f113, %f100, %f112;
	sub.f32 	%f114, %f101, %f411;
	fma.rn.f32 	%f115, %f114, 0f3BBB989D, 0f3F000000;
	cvt.sat.f32.f32 	%f116, %f115;
	fma.rm.f32 	%f117, %f116, %f30, %f29;
	add.f32 	%f118, %f117, 0fCB40007F;
	neg.f32 	%f119, %f118;
	fma.rn.f32 	%f120, %f114, 0f3FB8AA3B, %f119;
	fma.rn.f32 	%f121, %f114, 0f32A57060, %f120;
	mov.b32 	%r19, %f117;
	shl.b32 	%r20, %r19, 23;
	mov.b32 	%f122, %r20;
	ex2.approx.ftz.f32 	%f123, %f121;
	fma.rn.f32 	%f412, %f123, %f122, %f113;
	add.s64 	%rd110, %rd110, 4;
	add.s64 	%rd44, %rd7, %rd110;
	add.s64 	%rd109, %rd109, 16;
	setp.eq.s64 	%p4, %rd44, 1;
	@%p4 bra 	$L__BB0_5;
	bra.uni 	$L__BB0_4;
$L__BB0_5:
	setp.eq.s64 	%p5, %rd6, 0;
	@%p5 bra 	$L__BB0_10;
	setp.eq.s64 	%p6, %rd6, 1;
	@%p6 bra 	$L__BB0_8;
	shl.b64 	%rd45, %rd110, 2;
	add.s64 	%rd46, %rd4, %rd45;
	ld.global.f32 	%f125, [%rd46];
	max.f32 	%f126, %f411, %f125;
	sub.f32 	%f127, %f411, %f126;
	fma.rn.f32 	%f128, %f127, 0f3BBB989D, 0f3F000000;
	cvt.sat.f32.f32 	%f129, %f128;
	mov.f32 	%f130, 0f4B400001;
	mov.f32 	%f131, 0f437C0000;
	fma.rm.f32 	%f132, %f129, %f131, %f130;
	add.f32 	%f133, %f132, 0fCB40007F;
	neg.f32 	%f134, %f133;
	fma.rn.f32 	%f135, %f127, 0f3FB8AA3B, %f134;
	fma.rn.f32 	%f136, %f127, 0f32A57060, %f135;
	mov.b32 	%r21, %f132;
	shl.b32 	%r22, %r21, 23;
	mov.b32 	%f137, %r22;
	ex2.approx.ftz.f32 	%f138, %f136;
	mul.f32 	%f139, %f138, %f137;
	mul.f32 	%f140, %f412, %f139;
	sub.f32 	%f141, %f125, %f126;
	fma.rn.f32 	%f142, %f141, 0f3BBB989D, 0f3F000000;
	cvt.sat.f32.f32 	%f143, %f142;
	fma.rm.f32 	%f144, %f143, %f131, %f130;
	add.f32 	%f145, %f144, 0fCB40007F;
	neg.f32 	%f146, %f145;
	fma.rn.f32 	%f147, %f141, 0f3FB8AA3B, %f146;
	fma.rn.f32 	%f148, %f141, 0f32A57060, %f147;
	mov.b32 	%r23, %f144;
	shl.b32 	%r24, %r23, 23;
	mov.b32 	%f149, %r24;
	ex2.approx.ftz.f32 	%f150, %f148;
	fma.rn.f32 	%f151, %f150, %f149, %f140;
	add.s64 	%rd47, %rd45, 4;
	and.b64  	%rd48, %rd47, 17179869180;
	add.s64 	%rd49, %rd4, %rd48;
	ld.global.f32 	%f152, [%rd49];
	max.f32 	%f411, %f126, %f152;
	sub.f32 	%f153, %f126, %f411;
	fma.rn.f32 	%f154, %f153, 0f3BBB989D, 0f3F000000;
	cvt.sat.f32.f32 	%f155, %f154;
	fma.rm.f32 	%f156, %f155, %f131, %f130;
	add.f32 	%f157, %f156, 0fCB40007F;
	neg.f32 	%f158, %f157;
	fma.rn.f32 	%f159, %f153, 0f3FB8AA3B, %f158;
	fma.rn.f32 	%f160, %f153, 0f32A57060, %f159;
	mov.b32 	%r25, %f156;
	shl.b32 	%r26, %r25, 23;
	mov.b32 	%f161, %r26;
	ex2.approx.ftz.f32 	%f162, %f160;
	mul.f32 	%f163, %f162, %f161;
	mul.f32 	%f164, %f151, %f163;
	sub.f32 	%f165, %f152, %f411;
	fma.rn.f32 	%f166, %f165, 0f3BBB989D, 0f3F000000;
	cvt.sat.f32.f32 	%f167, %f166;
	fma.rm.f32 	%f168, %f167, %f131, %f130;
	add.f32 	%f169, %f168, 0fCB40007F;
	neg.f32 	%f170, %f169;
	fma.rn.f32 	%f171, %f165, 0f3FB8AA3B, %f170;
	fma.rn.f32 	%f172, %f165, 0f32A57060, %f171;
	mov.b32 	%r27, %f168;
	shl.b32 	%r28, %r27, 23;
	mov.b32 	%f173, %r28;
	ex2.approx.ftz.f32 	%f174, %f172;
	fma.rn.f32 	%f412, %f174, %f173, %f164;
	add.s64 	%rd50, %rd110, 2;
	and.b64  	%rd110, %rd50, 4294967295;
$L__BB0_8:
	and.b64  	%rd51, %rd5, 1;
	setp.eq.b64 	%p7, %rd51, 1;
	not.pred 	%p8, %p7;
	@%p8 bra 	$L__BB0_10;
	shl.b64 	%rd52, %rd110, 2;
	add.s64 	%rd53, %rd4, %rd52;
	ld.global.f32 	%f175, [%rd53];
	max.f32 	%f12, %f411, %f175;
	sub.f32 	%f176, %f411, %f12;
	fma.rn.f32 	%f177, %f176, 0f3BBB989D, 0f3F000000;
	cvt.sat.f32.f32 	%f178, %f177;
	mov.f32 	%f179, 0f4B400001;
	mov.f32 	%f180, 0f437C0000;
	fma.rm.f32 	%f181, %f178, %f180, %f179;
	add.f32 	%f182, %f181, 0fCB40007F;
	neg.f32 	%f183, %f182;
	fma.rn.f32 	%f184, %f176, 0f3FB8AA3B, %f183;
	fma.rn.f32 	%f185, %f176, 0f32A57060, %f184;
	mov.b32 	%r29, %f181;
	shl.b32 	%r30, %r29, 23;
	mov.b32 	%f186, %r30;
	ex2.approx.ftz.f32 	%f187, %f185;
	mul.f32 	%f188, %f187, %f186;
	mul.f32 	%f189, %f412, %f188;
	sub.f32 	%f190, %f175, %f12;
	fma.rn.f32 	%f191, %f190, 0f3BBB989D, 0f3F000000;
	cvt.sat.f32.f32 	%f192, %f191;
	fma.rm.f32 	%f193, %f192, %f180, %f179;
	add.f32 	%f194, %f193, 0fCB40007F;
	neg.f32 	%f195, %f194;
	fma.rn.f32 	%f196, %f190, 0f3FB8AA3B, %f195;
	fma.rn.f32 	%f197, %f190, 0f32A57060, %f196;
	mov.b32 	%r31, %f193;
	shl.b32 	%r32, %r31, 23;
	mov.b32 	%f198, %r32;
	ex2.approx.ftz.f32 	%f199, %f197;
	fma.rn.f32 	%f412, %f199, %f198, %f189;
	mov.f32 	%f411, %f12;
$L__BB0_10:
	setp.eq.s64 	%p9, %rd33, 0;
	@%p9 bra 	$L__BB0_22;
	and.b64  	%rd12, %rd33, 7;
	setp.lt.u64 	%p10, %rd33, 8;
	mov.b64 	%rd114, 0;
	@%p10 bra 	$L__BB0_14;
	and.b64  	%rd114, %rd33, -8;
	add.s64 	%rd56, %rd37, 16;
	add.s64 	%rd113, %rd1, %rd56;
	add.s64 	%rd111, %rd3, %rd56;
	mov.u64 	%rd112, %rd114;
$L__BB0_13:
	.pragma "nounroll";
	ld.global.f32 	%f200, [%rd111+-16];
	sub.f32 	%f201, %f200, %f411;
	fma.rn.f32 	%f202, %f201, 0f3BBB989D, 0f3F000000;
	cvt.sat.f32.f32 	%f203, %f202;
	mov.f32 	%f204, 0f4B400001;
	mov.f32 	%f205, 0f437C0000;
	fma.rm.f32 	%f206, %f203, %f205, %f204;
	add.f32 	%f207, %f206, 0fCB40007F;
	neg.f32 	%f208, %f207;
	fma.rn.f32 	%f209, %f201, 0f3FB8AA3B, %f208;
	fma.rn.f32 	%f210, %f201, 0f32A57060, %f209;
	mov.b32 	%r33, %f206;
	shl.b32 	%r34, %r33, 23;
	mov.b32 	%f211, %r34;
	ex2.approx.ftz.f32 	%f212, %f210;
	mul.f32 	%f213, %f212, %f211;
	div.rn.f32 	%f214, %f213, %f412;
	st.global.f32 	[%rd113+-16], %f214;
	ld.global.f32 	%f215, [%rd111+-12];
	sub.f32 	%f216, %f215, %f411;
	fma.rn.f32 	%f217, %f216, 0f3BBB989D, 0f3F000000;
	cvt.sat.f32.f32 	%f218, %f217;
	fma.rm.f32 	%f219, %f218, %f205, %f204;
	add.f32 	%f220, %f219, 0fCB40007F;
	neg.f32 	%f221, %f220;
	fma.rn.f32 	%f222, %f216, 0f3FB8AA3B, %f221;
	fma.rn.f32 	%f223, %f216, 0f32A57060, %f222;
	mov.b32 	%r35, %f219;
	shl.b32 	%r36, %r35, 23;
	mov.b32 	%f224, %r36;
	ex2.approx.ftz.f32 	%f225, %f223;
	mul.f32 	%f226, %f225, %f224;
	div.rn.f32 	%f227, %f226, %f412;
	st.global.f32 	[%rd113+-12], %f227;
	ld.global.f32 	%f228, [%rd111+-8];
	sub.f32 	%f229, %f228, %f411;
	fma.rn.f32 	%f230, %f229, 0f3BBB989D, 0f3F000000;
	cvt.sat.f32.f32 	%f231, %f230;
	fma.rm.f32 	%f232, %f231, %f205, %f204;
	add.f32 	%f233, %f232, 0fCB40007F;
	neg.f32 	%f234, %f233;
	fma.rn.f32 	%f235, %f229, 0f3FB8AA3B, %f234;
	fma.rn.f32 	%f236, %f229, 0f32A57060, %f235;
	mov.b32 	%r37, %f232;
	shl.b32 	%r38, %r37, 23;
	mov.b32 	%f237, %r38;
	ex2.approx.ftz.f32 	%f238, %f236;
	mul.f32 	%f239, %f238, %f237;
	div.rn.f32 	%f240, %f239, %f412;
	st.global.f32 	[%rd113+-8], %f240;
	ld.global.f32 	%f241, [%rd111+-4];
	sub.f32 	%f242, %f241, %f411;
	fma.rn.f32 	%f243, %f242, 0f3BBB989D, 0f3F000000;
	cvt.sat.f32.f32 	%f244, %f243;
	fma.rm.f32 	%f245, %f244, %f205, %f204;
	add.f32 	%f246, %f245, 0fCB40007F;
	neg.f32 	%f247, %f246;
	fma.rn.f32 	%f248, %f242, 0f3FB8AA3B, %f247;
	fma.rn.f32 	%f249, %f242, 0f32A57060, %f248;
	mov.b32 	%r39, %f245;
	shl.b32 	%r40, %r39, 23;
	mov.b32 	%f250, %r40;
	ex2.approx.ftz.f32 	%f251, %f249;
	mul.f32 	%f252, %f251, %f250;
	div.rn.f32 	%f253, %f252, %f412;
	st.global.f32 	[%rd113+-4], %f253;
	ld.global.f32 	%f254, [%rd111];
	sub.f32 	%f255, %f254, %f411;
	fma.rn.f32 	%f256, %f255, 0f3BBB989D, 0f3F000000;
	cvt.sat.f32.f32 	%f257, %f256;
	fma.rm.f32 	%f258, %f257, %f205, %f204;
	add.f32 	%f259, %f258, 0fCB40007F;
	neg.f32 	%f260, %f259;
	fma.rn.f32 	%f261, %f255, 0f3FB8AA3B, %f260;
	fma.rn.f32 	%f262, %f255, 0f32A57060, %f261;
	mov.b32 	%r41, %f258;
	shl.b32 	%r42, %r41, 23;
	mov.b32 	%f263, %r42;
	ex2.approx.ftz.f32 	%f264, %f262;
	mul.f32 	%f265, %f264, %f263;
	div.rn.f32 	%f266, %f265, %f412;
	st.global.f32 	[%rd113], %f266;
	ld.global.f32 	%f267, [%rd111+4];
	sub.f32 	%f268, %f267, %f411;
	fma.rn.f32 	%f269, %f268, 0f3BBB989D, 0f3F000000;
	cvt.sat.f32.f32 	%f270, %f269;
	fma.rm.f32 	%f271, %f270, %f205, %f204;
	add.f32 	%f272, %f271, 0fCB40007F;
	neg.f32 	%f273, %f272;
	fma.rn.f32 	%f274, %f268, 0f3FB8AA3B, %f273;
	fma.rn.f32 	%f275, %f268, 0f32A57060, %f274;
	mov.b32 	%r43, %f271;
	shl.b32 	%r44, %r43, 23;
	mov.b32 	%f276, %r44;
	ex2.approx.ftz.f32 	%f277, %f275;
	mul.f32 	%f278, %f277, %f276;
	div.rn.f32 	%f279, %f278, %f412;
	st.global.f32 	[%rd113+4], %f279;
	ld.global.f32 	%f280, [%rd111+8];
	sub.f32 	%f281, %f280, %f411;
	fma.rn.f32 	%f282, %f281, 0f3BBB989D, 0f3F000000;
	cvt.sat.f32.f32 	%f283, %f282;
	fma.rm.f32 	%f284, %f283, %f205, %f204;
	add.f32 	%f285, %f284, 0fCB40007F;
	neg.f32 	%f286, %f285;
	fma.rn.f32 	%f287, %f281, 0f3FB8AA3B, %f286;
	fma.rn.f32 	%f288, %f281, 0f32A57060, %f287;
	mov.b32 	%r45, %f284;
	shl.b32 	%r46, %r45, 23;
	mov.b32 	%f289, %r46;
	ex2.approx.ftz.f32 	%f290, %f288;
	mul.f32 	%f291, %f290, %f289;
	div.rn.f32 	%f292, %f291, %f412;
	st.global.f32 	[%rd113+8], %f292;
	ld.global.f32 	%f293, [%rd111+12];
	sub.f32 	%f294, %f293, %f411;
	fma.rn.f32 	%f295, %f294, 0f3BBB989D, 0f3F000000;
	cvt.sat.f32.f32 	%f296, %f295;
	fma.rm.f32 	%f297, %f296, %f205, %f204;
	add.f32 	%f298, %f297, 0fCB40007F;
	neg.f32 	%f299, %f298;
	fma.rn.f32 	%f300, %f294, 0f3FB8AA3B, %f299;
	fma.rn.f32 	%f301, %f294, 0f32A57060, %f300;
	mov.b32 	%r47, %f297;
	shl.b32 	%r48, %r47, 23;
	mov.b32 	%f302, %r48;
	ex2.approx.ftz.f32 	%f303, %f301;
	mul.f32 	%f304, %f303, %f302;
	div.rn.f32 	%f305, %f304, %f412;
	st.global.f32 	[%rd113+12], %f305;
	add.s64 	%rd113, %rd113, 32;
	add.s64 	%rd112, %rd112, -8;
	add.s64 	%rd111, %rd111, 32;
	setp.ne.s64 	%p11, %rd112, 0;
	@%p11 bra 	$L__BB0_13;
$L__BB0_14:
	setp.eq.s64 	%p12, %rd12, 0;
	@%p12 bra 	$L__BB0_22;
	and.b64  	%rd27, %rd33, 3;
	setp.lt.u64 	%p13, %rd12, 4;
	@%p13 bra 	$L__BB0_17;
	add.s64 	%rd57, %rd114, %rd2;
	shl.b64 	%rd58, %rd114, 2;
	add.s64 	%rd59, %rd4, %rd58;
	ld.global.f32 	%f306, [%rd59];
	sub.f32 	%f307, %f306, %f411;
	fma.rn.f32 	%f308, %f307, 0f3BBB989D, 0f3F000000;
	cvt.sat.f32.f32 	%f309, %f308;
	mov.f32 	%f310, 0f4B400001;
	mov.f32 	%f311, 0f437C0000;
	fma.rm.f32 	%f312, %f309, %f311, %f310;
	add.f32 	%f313, %f312, 0fCB40007F;
	neg.f32 	%f314, %f313;
	fma.rn.f32 	%f315, %f307, 0f3FB8AA3B, %f314;
	fma.rn.f32 	%f316, %f307, 0f32A57060, %f315;
	mov.b32 	%r49, %f312;
	shl.b32 	%r50, %r49, 23;
	mov.b32 	%f317, %r50;
	ex2.approx.ftz.f32 	%f318, %f316;
	mul.f32 	%f319, %f318, %f317;
	div.rn.f32 	%f320, %f319, %f412;
	shl.b64 	%rd60, %rd57, 2;
	add.s64 	%rd61, %rd1, %rd60;
	st.global.f32 	[%rd61], %f320;
	add.s64 	%rd62, %rd114, 1;
	and.b64  	%rd63, %rd62, 4294967295;
	add.s64 	%rd64, %rd63, %rd2;
	shl.b64 	%rd65, %rd62, 2;
	and.b64  	%rd66, %rd65, 17179869180;
	add.s64 	%rd67, %rd4, %rd66;
	ld.global.f32 	%f321, [%rd67];
	sub.f32 	%f322, %f321, %f411;
	fma.rn.f32 	%f323, %f322, 0f3BBB989D, 0f3F000000;
	cvt.sat.f32.f32 	%f324, %f323;
	fma.rm.f32 	%f325, %f324, %f311, %f310;
	add.f32 	%f326, %f325, 0fCB40007F;
	neg.f32 	%f327, %f326;
	fma.rn.f32 	%f328, %f322, 0f3FB8AA3B, %f327;
	fma.rn.f32 	%f329, %f322, 0f32A57060, %f328;
	mov.b32 	%r51, %f325;
	shl.b32 	%r52, %r51, 23;
	mov.b32 	%f330, %r52;
	ex2.approx.ftz.f32 	%f331, %f329;
	mul.f32 	%f332, %f331, %f330;
	div.rn.f32 	%f333, %f332, %f412;
	shl.b64 	%rd68, %rd64, 2;
	add.s64 	%rd69, %rd1, %rd68;
	st.global.f32 	[%rd69], %f333;
	add.s64 	%rd70, %rd114, 2;
	and.b64  	%rd71, %rd70, 4294967295;
	add.s64 	%rd72, %rd71, %rd2;
	shl.b64 	%rd73, %rd70, 2;
	and.b64  	%rd74, %rd73, 17179869180;
	add.s64 	%rd75, %rd4, %rd74;
	ld.global.f32 	%f334, [%rd75];
	sub.f32 	%f335, %f334, %f411;
	fma.rn.f32 	%f336, %f335, 0f3BBB989D, 0f3F000000;
	cvt.sat.f32.f32 	%f337, %f336;
	fma.rm.f32 	%f338, %f337, %f311, %f310;
	add.f32 	%f339, %f338, 0fCB40007F;
	neg.f32 	%f340, %f339;
	fma.rn.f32 	%f341, %f335, 0f3FB8AA3B, %f340;
	fma.rn.f32 	%f342, %f335, 0f32A57060, %f341;
	mov.b32 	%r53, %f338;
	shl.b32 	%r54, %r53, 23;
	mov.b32 	%f343, %r54;
	ex2.approx.ftz.f32 	%f344, %f342;
	mul.f32 	%f345, %f344, %f343;
	div.rn.f32 	%f346, %f345, %f412;
	shl.b64 	%rd76, %rd72, 2;
	add.s64 	%rd77, %rd1, %rd76;
	st.global.f32 	[%rd77], %f346;
	add.s64 	%rd78, %rd114, 3;
	and.b64  	%rd79, %rd78, 4294967295;
	add.s64 	%rd80, %rd79, %rd2;
	shl.b64 	%rd81, %rd78, 2;
	and.b64  	%rd82, %rd81, 17179869180;
	add.s64 	%rd83, %rd4, %rd82;
	ld.global.f32 	%f347, [%rd83];
	sub.f32 	%f348, %f347, %f411;
	fma.rn.f32 	%f349, %f348, 0f3BBB989D, 0f3F000000;
	cvt.sat.f32.f32 	%f350, %f349;
	fma.rm.f32 	%f351, %f350, %f311, %f310;
	add.f32 	%f352, %f351, 0fCB40007F;
	neg.f32 	%f353, %f352;
	fma.rn.f32 	%f354, %f348, 0f3FB8AA3B, %f353;
	fma.rn.f32 	%f355, %f348, 0f32A57060, %f354;
	mov.b32 	%r55, %f351;
	shl.b32 	%r56, %r55, 23;
	mov.b32 	%f356, %r56;
	ex2.approx.ftz.f32 	%f357, %f355;
	mul.f32 	%f358, %f357, %f356;
	div.rn.f32 	%f359, %f358, %f412;
	shl.b64 	%rd84, %rd80, 2;
	add.s64 	%rd85, %rd1, %rd84;
	st.global.f32 	[%rd85], %f359;
	add.s64 	%rd86, %rd114, 4;
	and.b64  	%rd114, %rd86, 4294967295;
$L__BB0_17:
	setp.eq.s64 	%p14, %rd27, 0;
	@%p14 bra 	$L__BB0_22;
	setp.eq.s64 	%p15, %rd27, 1;
	@%p15 bra 	$L__BB0_20;
	add.s64 	%rd87, %rd114, %rd2;
	shl.b64 	%rd88, %rd114, 2;
	add.s64 	%rd89, %rd4, %rd88;
	ld.global.f32 	%f360, [%rd89];
	sub.f32 	%f361, %f360, %f411;
	fma.rn.f32 	%f362, %f361, 0f3BBB989D, 0f3F000000;
	cvt.sat.f32.f32 	%f363, %f362;
	mov.f32 	%f364, 0f4B400001;
	mov.f32 	%f365, 0f437C0000;
	fma.rm.f32 	%f366, %f363, %f365, %f364;
	add.f32 	%f367, %f366, 0fCB40007F;
	neg.f32 	%f368, %f367;
	fma.rn.f32 	%f369, %f361, 0f3FB8AA3B, %f368;
	fma.rn.f32 	%f370, %f361, 0f32A57060, %f369;
	mov.b32 	%r57, %f366;
	shl.b32 	%r58, %r57, 23;
	mov.b32 	%f371, %r58;
	ex2.approx.ftz.f32 	%f372, %f370;
	mul.f32 	%f373, %f372, %f371;
	div.rn.f32 	%f374, %f373, %f412;
	shl.b64 	%rd90, %rd87, 2;
	add.s64 	%rd91, %rd1, %rd90;
	st.global.f32 	[%rd91], %f374;
	add.s64 	%rd92, %rd114, 1;
	and.b64  	%rd93, %rd92, 4294967295;
	add.s64 	%rd94, %rd93, %rd2;
	shl.b64 	%rd95, %rd92, 2;
	and.b64  	%rd96, %rd95, 17179869180;
	add.s64 	%rd97, %rd4, %rd96;
	ld.global.f32 	%f375, [%rd97];
	sub.f32 	%f376, %f375, %f411;
	fma.rn.f32 	%f377, %f376, 0f3BBB989D, 0f3F000000;
	cvt.sat.f32.f32 	%f378, %f377;
	fma.rm.f32 	%f379, %f378, %f365, %f364;
	add.f32 	%f380, %f379, 0fCB40007F;
	neg.f32 	%f381, %f380;
	fma.rn.f32 	%f382, %f376, 0f3FB8AA3B, %f381;
	fma.rn.f32 	%f383, %f376, 0f32A57060, %f382;
	mov.b32 	%r59, %f379;
	shl.b32 	%r60, %r59, 23;
	mov.b32 	%f384, %r60;
	ex2.approx.ftz.f32 	%f385, %f383;
	mul.f32 	%f386, %f385, %f384;
	div.rn.f32 	%f387, %f386, %f412;
	shl.b64 	%rd98, %rd94, 2;
	add.s64 	%rd99, %rd1, %rd98;
	st.global.f32 	[%rd99], %f387;
	add.s64 	%rd100, %rd114, 2;
	and.b64  	%rd114, %rd100, 4294967295;
$L__BB0_20:
	and.b64  	%rd101, %rd33, 1;
	setp.eq.b64 	%p16, %rd101, 1;
	not.pred 	%p17, %p16;
	@%p17 bra 	$L__BB0_22;
	add.s64 	%rd102, %rd114, %rd2;
	shl.b64 	%rd103, %rd114, 2;
	add.s64 	%rd104, %rd4, %rd103;
	ld.global.f32 	%f388, [%rd104];
	sub.f32 	%f389, %f388, %f411;
	fma.rn.f32 	%f390, %f389, 0f3BBB989D, 0f3F000000;
	cvt.sat.f32.f32 	%f391, %f390;
	mov.f32 	%f392, 0f4B400001;
	mov.f32 	%f393, 0f437C0000;
	fma.rm.f32 	%f394, %f391, %f393, %f392;
	add.f32 	%f395, %f394, 0fCB40007F;
	neg.f32 	%f396, %f395;
	fma.rn.f32 	%f397, %f389, 0f3FB8AA3B, %f396;
	fma.rn.f32 	%f398, %f389, 0f32A57060, %f397;
	mov.b32 	%r61, %f394;
	shl.b32 	%r62, %r61, 23;
	mov.b32 	%f399, %r62;
	ex2.approx.ftz.f32 	%f400, %f398;
	mul.f32 	%f401, %f400, %f399;
	div.rn.f32 	%f402, %f401, %f412;
	shl.b64 	%rd105, %rd102, 2;
	add.s64 	%rd106, %rd1, %rd105;
	st.global.f32 	[%rd106], %f402;
$L__BB0_22:
	ret;

}
	// .globl	_Z24soft_max_kernel_parallelPKfPfmm
.visible .entry _Z24soft_max_kernel_parallelPKfPfmm(
	.param .u64 .ptr .align 1 _Z24soft_max_kernel_parallelPKfPfmm_param_0,
	.param .u64 .ptr .align 1 _Z24soft_max_kernel_parallelPKfPfmm_param_1,
	.param .u64 _Z24soft_max_kernel_parallelPKfPfmm_param_2,
	.param .u64 _Z24soft_max_kernel_parallelPKfPfmm_param_3
)
{
	.reg .pred 	%p<18>;
	.reg .b32 	%r<63>;
	.reg .b32 	%f<415>;
	.reg .b64 	%rd<117>;

	ld.param.u64 	%rd32, [_Z24soft_max_kernel_parallelPKfPfmm_param_0];
	ld.param.u64 	%rd34, [_Z24soft_max_kernel_parallelPKfPfmm_param_1];
	ld.param.u64 	%rd33, [_Z24soft_max_kernel_parallelPKfPfmm_param_2];
	ld.param.u64 	%rd35, [_Z24soft_max_kernel_parallelPKfPfmm_param_3];
	cvta.to.global.u64 	%rd1, %rd34;
	mov.u32 	%r1, %ctaid.x;
	mov.u32 	%r2, %ntid.x;
	mov.u32 	%r3, %tid.x;
	mad.lo.s32 	%r4, %r1, %r2, %r3;
	cvt.u64.u32 	%rd36, %r4;
	mul.lo.s64 	%rd2, %rd33, %rd36;
	setp.ge.u64 	%p1, %rd2, %rd35;
	@%p1 bra 	$L__BB1_22;
	cvta.to.global.u64 	%rd3, %rd32;
	shl.b64 	%rd37, %rd2, 2;
	add.s64 	%rd4, %rd3, %rd37;
	ld.global.f32 	%f411, [%rd4];
	setp.lt.u64 	%p2, %rd33, 2;
	mov.f32 	%f412, 0f3F800000;
	@%p2 bra 	$L__BB1_10;
	add.s64 	%rd5, %rd33, -1;
	add.s64 	%rd39, %rd33, -2;
	and.b64  	%rd6, %rd5, 3;
	setp.lt.u64 	%p3, %rd39, 3;
	mov.f32 	%f412, 0f3F800000;
	mov.b64 	%rd110, 1;
	@%p3 bra 	$L__BB1_5;
	and.b64  	%rd41, %rd5, -4;
	neg.s64 	%rd7, %rd41;
	add.s64 	%rd43, %rd37, %rd3;
	add.s64 	%rd109, %rd43, 8;
	mov.f32 	%f412, 0f3F800000;
	mov.b64 	%rd110, 1;
$L__BB1_4:
	.pragma "nounroll";
	ld.global.f32 	%f24, [%rd109+-4];
	max.f32 	%f25, %f411, %f24;
	sub.f32 	%f26, %f411, %f25;
	fma.rn.f32 	%f27, %f26, 0f3BBB989D, 0f3F000000;
	cvt.sat.f32.f32 	%f28, %f27;
	mov.f32 	%f29, 0f4B400001;
	mov.f32 	%f30, 0f437C0000;
	fma.rm.f32 	%f31, %f28, %f30, %f29;
	add.f32 	%f32, %f31, 0fCB40007F;
	neg.f32 	%f33, %f32;
	fma.rn.f32 	%f34, %f26, 0f3FB8AA3B, %f33;
	fma.rn.f32 	%f35, %f26, 0f32A57060, %f34;
	mov.b32 	%r5, %f31;
	shl.b32 	%r6, %r5, 23;
	mov.b32 	%f36, %r6;
	ex2.approx.ftz.f32 	%f37, %f35;
	mul.f32 	%f38, %f37, %f36;
	mul.f32 	%f39, %f412, %f38;
	sub.f32 	%f40, %f24, %f25;
	fma.rn.f32 	%f41, %f40, 0f3BBB989D, 0f3F000000;
	cvt.sat.f32.f32 	%f42, %f41;
	fma.rm.f32 	%f43, %f42, %f30, %f29;
	add.f32 	%f44, %f43, 0fCB40007F;
	neg.f32 	%f45, %f44;
	fma.rn.f32 	%f46, %f40, 0f3FB8AA3B, %f45;
	fma.rn.f32 	%f47, %f40, 0f32A57060, %f46;
	mov.b32 	%r7, %f43;
	shl.b32 	%r8, %r7, 23;
	mov.b32 	%f48, %r8;
	ex2.approx.ftz.f32 	%f49, %f47;
	fma.rn.f32 	%f50, %f49, %f48, %f39;
	ld.global.f32 	%f51, [%rd109];
	max.f32 	%f52, %f25, %f51;
	sub.f32 	%f53, %f25, %f52;
	fma.rn.f32 	%f54, %f53, 0f3BBB989D, 0f3F000000;
	cvt.sat.f32.f32 	%f55, %f54;
	fma.rm.f32 	%f56, %f55, %f30, %f29;
	add.f32 	%f57, %f56, 0fCB40007F;
	neg.f32 	%f58, %f57;
	fma.rn.f32 	%f59, %f53, 0f3FB8AA3B, %f58;
	fma.rn.f32 	%f60, %f53, 0f32A57060, %f59;
	mov.b32 	%r9, %f56;
	shl.b32 	%r10, %r9, 23;
	mov.b32 	%f61, %r10;
	ex2.approx.ftz.f32 	%f62, %f60;
	mul.f32 	%f63, %f62, %f61;
	mul.f32 	%f64, %f50, %f63;
	sub.f32 	%f65, %f51, %f52;
	fma.rn.f32 	%f66, %f65, 0f3BBB989D, 0f3F000000;
	cvt.sat.f32.f32 	%f67, %f66;
	fma.rm.f32 	%f68, %f67, %f30, %f29;
	add.f32 	%f69, %f68, 0fCB40007F;
	neg.f32 	%f70, %f69;
	fma.rn.f32 	%f71, %f65, 0f3FB8AA3B, %f70;
	fma.rn.f32 	%f72, %f65, 0f32A57060, %f71;
	mov.b32 	%r11, %f68;
	shl.b32 	%r12, %r11, 23;
	mov.b32 	%f73, %r12;
	ex2.approx.ftz.f32 	%f74, %f72;
	fma.rn.f32 	%f75, %f74, %f73, %f64;
	ld.global.f32 	%f76, [%rd109+4];
	max.f32 	%f77, %f52, %f76;
	sub.f32 	%f78, %f52, %f77;
	fma.rn.f32 	%f79, %f78, 0f3BBB989D, 0f3F000000;
	cvt.sat.f32.f32 	%f80, %f79;
	fma.rm.f32 	%f81, %f80, %f30, %f29;
	add.f32 	%f82, %f81, 0fCB40007F;
	neg.f32 	%f83, %f82;
	fma.rn.f32 	%f84, %f78, 0f3FB8AA3B, %f83;
	fma.rn.f32 	%f85, %f78, 0f32A57060, %f84;
	mov.b32 	%r13, %f81;
	shl.b32 	%r14, %r13, 23;
	mov.b32 	%f86, %r14;
	ex2.approx.ftz.f32 	%f87, %f85;
	mul.f32 	%f88, %f87, %f86;
	mul.f32 	%f89, %f75, %f88;
	sub.f32 	%f90, %f76, %f77;
	fma.rn.f32 	%f91, %f90, 0f3BBB989D, 0f3F000000;
	cvt.sat.f32.f32 	%f92, %f91;
	fma.rm.f32 	%f93, %f92, %f30, %f29;
	add.f32 	%f94, %f93, 0fCB40007F;
	neg.f32 	%f95, %f94;
	fma.rn.f32 	%f96, %f90, 0f3FB8AA3B, %f95;
	fma.rn.f32 	%f97, %f90, 0f32A57060, %f96;
	mov.b32 	%r15, %f93;
	shl.b32 	%r16, %r15, 23;
	mov.b32 	%f98, %r16;
	ex2.approx.ftz.f32 	%f99, %f97;
	fma.rn.f32 	%f100, %f99, %f98, %f89;
	ld.global.f32 	%f101, [%rd109+8];
	max.f32 	%f411, %f77, %f101;
	sub.f32 	%f102, %f77, %f411;
	fma.rn.f32 	%f103, %f102, 0f3BBB989D, 0f3F000000;
	cvt.sat.f32.f32 	%f104, %f103;
	fma.rm.f32 	%f105, %f104, %f30, %f29;
	add.f32 	%f106, %f105, 0fCB40007F;
	neg.f32 	%f107, %f106;
	fma.rn.f32 	%f108, %f102, 0f3FB8AA3B, %f107;
	fma.rn.f32 	%f109, %f102, 0f32A57060, %f108;
	mov.b32 	%r17, %f105;
	shl.b32 	%r18, %r17, 23;
	mov.b32 	%f110, %r18;
	ex2.approx.ftz.f32 	%f111, %f109;
	mul.f32 	%f112, %f111, %f110;
	mul.f32 	%f113, %f100, %f112;
	sub.f32 	%f114, %f101, %f411;
	fma.rn.f32 	%f115, %f114, 0f3BBB989D, 0f3F000000;
	cvt.sat.f32.f32 	%f116, %f115;
	fma.rm.f32 	%f117, %f116, %f30, %f29;
	add.f32 	%f118, %f117, 0fCB40007F;
	neg.f32 	%f119, %f118;
	fma.rn.f32 	%f120, %f114, 0f3FB8AA3B, %f119;
	fma.rn.f32 	%f121, %f114, 0f32A57060, %f120;
	mov.b32 	%r19, %f117;
	shl.b32 	%r20, %r19, 23;
	mov.b32 	%f122, %r20;
	ex2.approx.ftz.f32 	%f123, %f121;
	fma.rn.f32 	%f412, %f123, %f122, %f113;
	add.s64 	%rd110, %rd110, 4;
	add.s64 	%rd44, %rd7, %rd110;
	add.s64 	%rd109, %rd109, 16;
	setp.eq.s64 	%p4, %rd44, 1;
	@%p4 bra 	$L__BB1_5;
	bra.uni 	$L__BB1_4;
$L__BB1_5:
	setp.eq.s64 	%p5, %rd6, 0;
	@%p5 bra 	$L__BB1_10;
	setp.eq.s64 	%p6, %rd6, 1;
	@%p6 bra 	$L__BB1_8;
	shl.b64 	%rd45, %rd110, 2;
	add.s64 	%rd46, %rd4, %rd45;
	ld.global.f32 	%f125, [%rd46];
	max.f32 	%f126, %f411, %f125;
	sub.f32 	%f127, %f411, %f126;
	fma.rn.f32 	%f128, %f127, 0f3BBB989D, 0f3F000000;
	cvt.sat.f32.f32 	%f129, %f128;
	mov.f32 	%f130, 0f4B400001;
	mov.f32 	%f131, 0f437C0000;
	fma.rm.f32 	%f132, %f129, %f131, %f130;
	add.f32 	%f133, %f132, 0fCB40007F;
	neg.f32 	%f134, %f133;
	fma.rn.f32 	%f135, %f127, 0f3FB8AA3B, %f134;
	fma.rn.f32 	%f136, %f127, 0f32A57060, %f135;
	mov.b32 	%r21, %f132;
	shl.b32 	%r22, %r21, 23;
	mov.b32 	%f137, %r22;
	ex2.approx.ftz.f32 	%f138, %f136;
	mul.f32 	%f139, %f138, %f137;
	mul.f32 	%f140, %f412, %f139;
	sub.f32 	%f141, %f125, %f126;
	fma.rn.f32 	%f142, %f141, 0f3BBB989D, 0f3F000000;
	cvt.sat.f32.f32 	%f143, %f142;
	fma.rm.f32 	%f144, %f143, %f131, %f130;
	add.f32 	%f145, %f144, 0fCB40007F;
	neg.f32 	%f146, %f145;
	fma.rn.f32 	%f147, %f141, 0f3FB8AA3B, %f146;
	fma.rn.f32 	%f148, %f141, 0f32A57060, %f147;
	mov.b32 	%r23, %f144;
	shl.b32 	%r24, %r23, 23;
	mov.b32 	%f149, %r24;
	ex2.approx.ftz.f32 	%f150, %f148;
	fma.rn.f32 	%f151, %f150, %f149, %f140;
	add.s64 	%rd47, %rd45, 4;
	and.b64  	%rd48, %rd47, 17179869180;
	add.s64 	%rd49, %rd4, %rd48;
	ld.global.f32 	%f152, [%rd49];
	max.f32 	%f411, %f126, %f152;
	sub.f32 	%f153, %f126, %f411;
	fma.rn.f32 	%f154, %f153, 0f3BBB989D, 0f3F000000;
	cvt.sat.f32.f32 	%f155, %f154;
	fma.rm.f32 	%f156, %f155, %f131, %f130;
	add.f32 	%f157, %f156, 0fCB40007F;
	neg.f32 	%f158, %f157;
	fma.rn.f32 	%f159, %f153, 0f3FB8AA3B, %f158;
	fma.rn.f32 	%f160, %f153, 0f32A57060, %f159;
	mov.b32 	%r25, %f156;
	shl.b32 	%r26, %r25, 23;
	mov.b32 	%f161, %r26;
	ex2.approx.ftz.f32 	%f162, %f160;
	mul.f32 	%f163, %f162, %f161;
	mul.f32 	%f164, %f151, %f163;
	sub.f32 	%f165, %f152, %f411;
	fma.rn.f32 	%f166, %f165, 0f3BBB989D, 0f3F000000;
	cvt.sat.f32.f32 	%f167, %f166;
	fma.rm.f32 	%f168, %f167, %f131, %f130;
	add.f32 	%f169, %f168, 0fCB40007F;
	neg.f32 	%f170, %f169;
	fma.rn.f32 	%f171, %f165, 0f3FB8AA3B, %f170;
	fma.rn.f32 	%f172, %f165, 0f32A57060, %f171;
	mov.b32 	%r27, %f168;
	shl.b32 	%r28, %r27, 23;
	mov.b32 	%f173, %r28;
	ex2.approx.ftz.f32 	%f174, %f172;
	fma.rn.f32 	%f412, %f174, %f173, %f164;
	add.s64 	%rd50, %rd110, 2;
	and.b64  	%rd110, %rd50, 4294967295;
$L__BB1_8:
	and.b64  	%rd51, %rd5, 1;
	setp.eq.b64 	%p7, %rd51, 1;
	not.pred 	%p8, %p7;
	@%p8 bra 	$L__BB1_10;
	shl.b64 	%rd52, %rd110, 2;
	add.s64 	%rd53, %rd4, %rd52;
	ld.global.f32 	%f175, [%rd53];
	max.f32 	%f12, %f411, %f175;
	sub.f32 	%f176, %f411, %f12;
	fma.rn.f32 	%f177, %f176, 0f3BBB989D, 0f3F000000;
	cvt.sat.f32.f32 	%f178, %f177;
	mov.f32 	%f179, 0f4B400001;
	mov.f32 	%f180, 0f437C0000;
	fma.rm.f32 	%f181, %f178, %f180, %f179;
	add.f32 	%f182, %f181, 0fCB40007F;
	neg.f32 	%f183, %f182;
	fma.rn.f32 	%f184, %f176, 0f3FB8AA3B, %f183;
	fma.rn.f32 	%f185, %f176, 0f32A57060, %f184;
	mov.b32 	%r29, %f181;
	shl.b32 	%r30, %r29, 23;
	mov.b32 	%f186, %r30;
	ex2.approx.ftz.f32 	%f187, %f185;
	mul.f32 	%f188, %f187, %f186;
	mul.f32 	%f189, %f412, %f188;
	sub.f32 	%f190, %f175, %f12;
	fma.rn.f32 	%f191, %f190, 0f3BBB989D, 0f3F000000;
	cvt.sat.f32.f32 	%f192, %f191;
	fma.rm.f32 	%f193, %f192, %f180, %f179;
	add.f32 	%f194, %f193, 0fCB40007F;
	neg.f32 	%f195, %f194;
	fma.rn.f32 	%f196, %f190, 0f3FB8AA3B, %f195;
	fma.rn.f32 	%f197, %f190, 0f32A57060, %f196;
	mov.b32 	%r31, %f193;
	shl.b32 	%r32, %r31, 23;
	mov.b32 	%f198, %r32;
	ex2.approx.ftz.f32 	%f199, %f197;
	fma.rn.f32 	%f412, %f199, %f198, %f189;
	mov.f32 	%f411, %f12;
$L__BB1_10:
	setp.eq.s64 	%p9, %rd33, 0;
	@%p9 bra 	$L__BB1_22;
	and.b64  	%rd12, %rd33, 7;
	setp.lt.u64 	%p10, %rd33, 8;
	mov.b64 	%rd114, 0;
	@%p10 bra 	$L__BB1_14;
	and.b64  	%rd114, %rd33, -8;
	add.s64 	%rd56, %rd37, 16;
	add.s64 	%rd113, %rd1, %rd56;
	add.s64 	%rd111, %rd3, %rd56;
	mov.u64 	%rd112, %rd114;
$L__BB1_13:
	.pragma "nounroll";
	ld.global.f32 	%f200, [%rd111+-16];
	sub.f32 	%f201, %f200, %f411;
	fma.rn.f32 	%f202, %f201, 0f3BBB989D, 0f3F000000;
	cvt.sat.f32.f32 	%f203, %f202;
	mov.f32 	%f204, 0f4B400001;
	mov.f32 	%f205, 0f437C0000;
	fma.rm.f32 	%f206, %f203, %f205, %f204;
	add.f32 	%f207, %f206, 0fCB40007F;
	neg.f32 	%f208, %f207;
	fma.rn.f32 	%f209, %f201, 0f3FB8AA3B, %f208;
	fma.rn.f32 	%f210, %f201, 0f32A57060, %f209;
	mov.b32 	%r33, %f206;
	shl.b32 	%r34, %r33, 23;
	mov.b32 	%f211, %r34;
	ex2.approx.ftz.f32 	%f212, %f210;
	mul.f32 	%f213, %f212, %f211;
	div.rn.f32 	%f214, %f213, %f412;
	st.global.f32 	[%rd113+-16], %f214;
	ld.global.f32 	%f215, [%rd111+-12];
	sub.f32 	%f216, %f215, %f411;
	fma.rn.f32 	%f217, %f216, 0f3BBB989D, 0f3F000000;
	cvt.sat.f32.f32 	%f218, %f217;
	fma.rm.f32 	%f219, %f218, %f205, %f204;
	add.f32 	%f220, %f219, 0fCB40007F;
	neg.f32 	%f221, %f220;
	fma.rn.f32 	%f222, %f216, 0f3FB8AA3B, %f221;
	fma.rn.f32 	%f223, %f216, 0f32A57060, %f222;
	mov.b32 	%r35, %f219;
	shl.b32 	%r36, %r35, 23;
	mov.b32 	%f224, %r36;
	ex2.approx.ftz.f32 	%f225, %f223;
	mul.f32 	%f226, %f225, %f224;
	div.rn.f32 	%f227, %f226, %f412;
	st.global.f32 	[%rd113+-12], %f227;
	ld.global.f32 	%f228, [%rd111+-8];
	sub.f32 	%f229, %f228, %f411;
	fma.rn.f32 	%f230, %f229, 0f3BBB989D, 0f3F000000;
	cvt.sat.f32.f32 	%f231, %f230;
	fma.rm.f32 	%f232, %f231, %f205, %f204;
	add.f32 	%f233, %f232, 0fCB40007F;
	neg.f32 	%f234, %f233;
	fma.rn.f32 	%f235, %f229, 0f3FB8AA3B, %f234;
	fma.rn.f32 	%f236, %f229, 0f32A57060, %f235;
	mov.b32 	%r37, %f232;
	shl.b32 	%r38, %r37, 23;
	mov.b32 	%f237, %r38;
	ex2.approx.ftz.f32 	%f238, %f236;
	mul.f32 	%f239, %f238, %f237;
	div.rn.f32 	%f240, %f239, %f412;
	st.global.f32 	[%rd113+-8], %f240;
	ld.global.f32 	%f241, [%rd111+-4];
	sub.f32 	%f242, %f241, %f411;
	fma.rn.f32 	%f243, %f242, 0f3BBB989D, 0f3F000000;
	cvt.sat.f32.f32 	%f244, %f243;
	fma.rm.f32 	%f245, %f244, %f205, %f204;
	add.f32 	%f246, %f245, 0fCB40007F;
	neg.f32 	%f247, %f246;
	fma.rn.f32 	%f248, %f242, 0f3FB8AA3B, %f247;
	fma.rn.f32 	%f249, %f242, 0f32A57060, %f248;
	mov.b32 	%r39, %f245;
	shl.b32 	%r40, %r39, 23;
	mov.b32 	%f250, %r40;
	ex2.approx.ftz.f32 	%f251, %f249;
	mul.f32 	%f252, %f251, %f250;
	div.rn.f32 	%f253, %f252, %f412;
	st.global.f32 	[%rd113+-4], %f253;
	ld.global.f32 	%f254, [%rd111];
	sub.f32 	%f255, %f254, %f411;
	fma.rn.f32 	%f256, %f255, 0f3BBB989D, 0f3F000000;
	cvt.sat.f32.f32 	%f257, %f256;
	fma.rm.f32 	%f258, %f257, %f205, %f204;
	add.f32 	%f259, %f258, 0fCB40007F;
	neg.f32 	%f260, %f259;
	fma.rn.f32 	%f261, %f255, 0f3FB8AA3B, %f260;
	fma.rn.f32 	%f262, %f255, 0f32A57060, %f261;
	mov.b32 	%r41, %f258;
	shl.b32 	%r42, %r41, 23;
	mov.b32 	%f263, %r42;
	ex2.approx.ftz.f32 	%f264, %f262;
	mul.f32 	%f265, %f264, %f263;
	div.rn.f32 	%f266, %f265, %f412;
	st.global.f32 	[%rd113], %f266;
	ld.global.f32 	%f267, [%rd111+4];
	sub.f32 	%f268, %f267, %f411;
	fma.rn.f32 	%f269, %f268, 0f3BBB989D, 0f3F000000;
	cvt.sat.f32.f32 	%f270, %f269;
	fma.rm.f32 	%f271, %f270, %f205, %f204;
	add.f32 	%f272, %f271, 0fCB40007F;
	neg.f32 	%f273, %f272;
	fma.rn.f32 	%f274, %f268, 0f3FB8AA3B, %f273;
	fma.rn.f32 	%f275, %f268, 0f32A57060, %f274;
	mov.b32 	%r43, %f271;
	shl.b32 	%r44, %r43, 23;
	mov.b32 	%f276, %r44;
	ex2.approx.ftz.f32 	%f277, %f275;
	mul.f32 	%f278, %f277, %f276;
	div.rn.f32 	%f279, %f278, %f412;
	st.global.f32 	[%rd113+4], %f279;
	ld.global.f32 	%f280, [%rd111+8];
	sub.f32 	%f281, %f280, %f411;
	fma.rn.f32 	%f282, %f281, 0f3BBB989D, 0f3F000000;
	cvt.sat.f32.f32 	%f283, %f282;
	fma.rm.f32 	%f284, %f283, %f205, %f204;
	add.f32 	%f285, %f284, 0fCB40007F;
	neg.f32 	%f286, %f285;
	fma.rn.f32 	%f287, %f281, 0f3FB8AA3B, %f286;
	fma.rn.f32 	%f288, %f281, 0f32A57060, %f287;
	mov.b32 	%r45, %f284;
	shl.b32 	%r46, %r45, 23;
	mov.b32 	%f289, %r46;
	ex2.approx.ftz.f32 	%f290, %f288;
	mul.f32 	%f291, %f290, %f289;
	div.rn.f32 	%f292, %f291, %f412;
	st.global.f32 	[%rd113+8], %f292;
	ld.global.f32 	%f293, [%rd111+12];
	sub.f32 	%f294, %f293, %f411;
	fma.rn.f32 	%f295, %f294, 0f3BBB989D, 0f3F000000;
	cvt.sat.f32.f32 	%f296, %f295;
	fma.rm.f32 	%f297, %f296, %f205, %f204;
	add.f32 	%f298, %f297, 0fCB40007F;
	neg.f32 	%f299, %f298;
	fma.rn.f32 	%f300, %f294, 0f3FB8AA3B, %f299;
	fma.rn.f32 	%f301, %f294, 0f32A57060, %f300;
	mov.b32 	%r47, %f297;
	shl.b32 	%r48, %r47, 23;
	mov.b32 	%f302, %r48;
	ex2.approx.ftz.f32 	%f303, %f301;
	mul.f32 	%f304, %f303, %f302;
	div.rn.f32 	%f305, %f304, %f412;
	st.global.f32 	[%rd113+12], %f305;
	add.s64 	%rd113, %rd113, 32;
	add.s64 	%rd112, %rd112, -8;
	add.s64 	%rd111, %rd111, 32;
	setp.ne.s64 	%p11, %rd112, 0;
	@%p11 bra 	$L__BB1_13;
$L__BB1_14:
	setp.eq.s64 	%p12, %rd12, 0;
	@%p12 bra 	$L__BB1_22;
	and.b64  	%rd27, %rd33, 3;
	setp.lt.u64 	%p13, %rd12, 4;
	@%p13 bra 	$L__BB1_17;
	add.s64 	%rd57, %rd114, %rd2;
	shl.b64 	%rd58, %rd114, 2;
	add.s64 	%rd59, %rd4, %rd58;
	ld.global.f32 	%f306, [%rd59];
	sub.f32 	%f307, %f306, %f411;
	fma.rn.f32 	%f308, %f307, 0f3BBB989D, 0f3F000000;
	cvt.sat.f32.f32 	%f309, %f308;
	mov.f32 	%f310, 0f4B400001;
	mov.f32 	%f311, 0f437C0000;
	fma.rm.f32 	%f312, %f309, %f311, %f310;
	add.f32 	%f313, %f312, 0fCB40007F;
	neg.f32 	%f314, %f313;
	fma.rn.f32 	%f315, %f307, 0f3FB8AA3B, %f314;
	fma.rn.f32 	%f316, %f307, 0f32A57060, %f315;
	mov.b32 	%r49, %f312;
	shl.b32 	%r50, %r49, 23;
	mov.b32 	%f317, %r50;
	ex2.approx.ftz.f32 	%f318, %f316;
	mul.f32 	%f319, %f318, %f317;
	div.rn.f32 	%f320, %f319, %f412;
	shl.b64 	%rd60, %rd57, 2;
	add.s64 	%rd61, %rd1, %rd60;
	st.global.f32 	[%rd61], %f320;
	add.s64 	%rd62, %rd114, 1;
	and.b64  	%rd63, %rd62, 4294967295;
	add.s64 	%rd64, %rd63, %rd2;
	shl.b64 	%rd65, %rd62, 2;
	and.b64  	%rd66, %rd65, 17179869180;
	add.s64 	%rd67, %rd4, %rd66;
	ld.global.f32 	%f321, [%rd67];
	sub.f32 	%f322, %f321, %f411;
	fma.rn.f32 	%f323, %f322, 0f3BBB989D, 0f3F000000;
	cvt.sat.f32.f32 	%f324, %f323;
	fma.rm.f32 	%f325, %f324, %f311, %f310;
	add.f32 	%f326, %f325, 0fCB40007F;
	neg.f32 	%f327, %f326;
	fma.rn.f32 	%f328, %f322, 0f3FB8AA3B, %f327;
	fma.rn.f32 	%f329, %f322, 0f32A57060, %f328;
	mov.b32 	%r51, %f325;
	shl.b32 	%r52, %r51, 23;
	mov.b32 	%f330, %r52;
	ex2.approx.ftz.f32 	%f331, %f329;
	mul.f32 	%f332, %f331, %f330;
	div.rn.f32 	%f333, %f332, %f412;
	shl.b64 	%rd68, %rd64, 2;
	add.s64 	%rd69, %rd1, %rd68;
	st.global.f32 	[%rd69], %f333;
	add.s64 	%rd70, %rd114, 2;
	and.b64  	%rd71, %rd70, 4294967295;
	add.s64 	%rd72, %rd71, %rd2;
	shl.b64 	%rd73, %rd70, 2;
	and.b64  	%rd74, %rd73, 17179869180;
	add.s64 	%rd75, %rd4, %rd74;
	ld.global.f32 	%f334, [%rd75];
	sub.f32 	%f335, %f334, %f411;
	fma.rn.f32 	%f336, %f335, 0f3BBB989D, 0f3F000000;
	cvt.sat.f32.f32 	%f337, %f336;
	fma.rm.f32 	%f338, %f337, %f311, %f310;
	add.f32 	%f339, %f338, 0fCB40007F;
	neg.f32 	%f340, %f339;
	fma.rn.f32 	%f341, %f335, 0f3FB8AA3B, %f340;
	fma.rn.f32 	%f342, %f335, 0f32A57060, %f341;
	mov.b32 	%r53, %f338;
	shl.b32 	%r54, %r53, 23;
	mov.b32 	%f343, %r54;
	ex2.approx.ftz.f32 	%f344, %f342;
	mul.f32 	%f345, %f344, %f343;
	div.rn.f32 	%f346, %f345, %f412;
	shl.b64 	%rd76, %rd72, 2;
	add.s64 	%rd77, %rd1, %rd76;
	st.global.f32 	[%rd77], %f346;
	add.s64 	%rd78, %rd114, 3;
	and.b64  	%rd79, %rd78, 4294967295;
	add.s64 	%rd80, %rd79, %rd2;
	shl.b64 	%rd81, %rd78, 2;
	and.b64  	%rd82, %rd81, 17179869180;
	add.s64 	%rd83, %rd4, %rd82;
	ld.global.f32 	%f347, [%rd83];
	sub.f32 	%f348, %f347, %f411;
	fma.rn.f32 	%f349, %f348, 0f3BBB989D, 0f3F000000;
	cvt.sat.f32.f32 	%f350, %f349;
	fma.rm.f32 	%f351, %f350, %f311, %f310;
	add.f32 	%f352, %f351, 0fCB40007F;
	neg.f32 	%f353, %f352;
	fma.rn.f32 	%f354, %f348, 0f3FB8AA3B, %f353;
	fma.rn.f32 	%f355, %f348, 0f32A57060, %f354;
	mov.b32 	%r55, %f351;
	shl.b32 	%r56, %r55, 23;
	mov.b32 	%f356, %r56;
	ex2.approx.ftz.f32 	%f357, %f355;
	mul.f32 	%f358, %f357, %f356;
	div.rn.f32 	%f359, %f358, %f412;
	shl.b64 	%rd84, %rd80, 2;
	add.s64 	%rd85, %rd1, %rd84;
	st.global.f32 	[%rd85], %f359;
	add.s64 	%rd86, %rd114, 4;
	and.b64  	%rd114, %rd86, 4294967295;
$L__BB1_17:
	setp.eq.s64 	%p14, %rd27, 0;
	@%p14 bra 	$L__BB1_22;
	setp.eq.s64 	%p15, %rd27, 1;
	@%p15 bra 	$L__BB1_20;
	add.s64 	%rd87, %rd114, %rd2;
	shl.b64 	%rd88, %rd114, 2;
	add.s64 	%rd89, %rd4, %rd88;
	ld.global.f32 	%f360, [%rd89];
	sub.f32 	%f361, %f360, %f411;
	fma.rn.f32 	%f362, %f361, 0f3BBB989D, 0f3F000000;
	cvt.sat.f32.f32 	%f363, %f362;
	mov.f32 	%f364, 0f4B400001;
	mov.f32 	%f365, 0f437C0000;
	fma.rm.f32 	%f366, %f363, %f365, %f364;
	add.f32 	%f367, %f366, 0fCB40007F;
	neg.f32 	%f368, %f367;
	fma.rn.f32 	%f369, %f361, 0f3FB8AA3B, %f368;
	fma.rn.f32 	%f370, %f361, 0f32A57060, %f369;
	mov.b32 	%r57, %f366;
	shl.b32 	%r58, %r57, 23;
	mov.b32 	%f371, %r58;
	ex2.approx.ftz.f32 	%f372, %f370;
	mul.f32 	%f373, %f372, %f371;
	div.rn.f32 	%f374, %f373, %f412;
	shl.b64 	%rd90, %rd87, 2;
	add.s64 	%rd91, %rd1, %rd90;
	st.global.f32 	[%rd91], %f374;
	add.s64 	%rd92, %rd114, 1;
	and.b64  	%rd93, %rd92, 4294967295;
	add.s64 	%rd94, %rd93, %rd2;
	shl.b64 	%rd95, %rd92, 2;
	and.b64  	%rd96, %rd95, 17179869180;
	add.s64 	%rd97, %rd4, %rd96;
	ld.global.f32 	%f375, [%rd97];
	sub.f32 	%f376, %f375, %f411;
	fma.rn.f32 	%f377, %f376, 0f3BBB989D, 0f3F000000;
	cvt.sat.f32.f32 	%f378, %f377;
	fma.rm.f32 	%f379, %f378, %f365, %f364;
	add.f32 	%f380, %f379, 0fCB40007F;
	neg.f32 	%f381, %f380;
	fma.rn.f32 	%f382, %f376, 0f3FB8AA3B, %f381;
	fma.rn.f32 	%f383, %f376, 0f32A57060, %f382;
	mov.b32 	%r59, %f379;
	shl.b32 	%r60, %r59, 23;
	mov.b32 	%f384, %r60;
	ex2.approx.ftz.f32 	%f385, %f383;
	mul.f32 	%f386, %f385, %f384;
	div.rn.f32 	%f387, %f386, %f412;
	shl.b64 	%rd98, %rd94, 2;
	add.s64 	%rd99, %rd1, %rd98;
	st.global.f32 	[%rd99], %f387;
	add.s64 	%rd100, %rd114, 2;
	and.b64  	%rd114, %rd100, 4294967295;
$L__BB1_20:
	and.b64  	%rd101, %rd33, 1;
	setp.eq.b64 	%p16, %rd101, 1;
	not.pred 	%p17, %p16;
	@%p17 bra 	$L__BB1_22;
	add.s64 	%rd102, %rd114, %rd2;
	shl.b64 	%rd103, %rd114, 2;
	add.s64 	%rd104, %rd4, %rd103;
	ld.global.f32 	%f388, [%rd104];
	sub.f32 	%f389, %f388, %f411;
	fma.rn.f32 	%f390, %f389, 0f3BBB989D, 0f3F000000;
	cvt.sat.f32.f32 	%f391, %f390;
	mov.f32 	%f392, 0f4B400001;
	mov.f32 	%f393, 0f437C0000;
	fma.rm.f32 	%f394, %f391, %f393, %f392;
	add.f32 	%f395, %f394, 0fCB40007F;
	neg.f32 	%f396, %f395;
	fma.rn.f32 	%f397, %f389, 0f3FB8AA3B, %f396;
	fma.rn.f32 	%f398, %f389, 0f32A57060, %f397;
	mov.b32 	%r61, %f394;
	shl.b32 	%r62, %r61, 23;
	mov.b32 	%f399, %r62;
	ex2.approx.ftz.f32 	%f400, %f398;
	mul.f32 	%f401, %f400, %f399;
	div.rn.f32 	%f402, %f401, %f412;
	shl.b64 	%rd105, %rd102, 2;
	add.s64 	%rd106, %rd1, %rd105;
	st.global.f32 	[%rd106], %f402;
$L__BB1_22:
	ret;

}


// ===== COMPILED SASS (sm_100) =====

	.target	sm_100

	.elftype	@"ET_EXEC"


//--------------------- .note.nv.tkinfo           --------------------------
	.section	.note.nv.tkinfo,"",@"SHT_NOTE"
	.sectionflags	@"SHF_NOTE_NV_TKINFO"
	.tkinfo
        /*0018*/ 	.word	0x00000002
        /*0030*/ 	.string	""
        /*0030*/ 	.string	"ptxas"
        /*0030*/ 	.string	"Cuda compilation tools, release 13.0, V13.0.88"
        /*0030*/ 	.string	"Build cuda_13.0.r13.0/compiler.36424714_0"
        /*0030*/ 	.string	"-arch sm_100 -m 64 "



//--------------------- .note.nv.cuinfo           --------------------------
	.section	.note.nv.cuinfo,"",@"SHT_NOTE"
	.sectionflags	@"SHF_NOTE_NV_CUINFO"
        /*0018*/ 	.short	0x0002
        /*001a*/ 	.short	0x0064
        /*001c*/ 	.short	0x0082
	.zero		2


//--------------------- .nv.info                  --------------------------
	.section	.nv.info,"",@"SHT_CUDA_INFO"
	.align	4


	//----- nvinfo : EIATTR_REGCOUNT
	.align		4
        /*0000*/ 	.byte	0x04, 0x2f
        /*0002*/ 	.short	(.L_1 - .L_0)
	.align		4
.L_0:
        /*0004*/ 	.word	index@(_Z21soft_max_kernel_naivePKfPfmm)
        /*0008*/ 	.word	0x0000001f


	//----- nvinfo : EIATTR_FRAME_SIZE
	.align		4
.L_1:
        /*000c*/ 	.byte	0x04, 0x11
        /*000e*/ 	.short	(.L_3 - .L_2)
	.align		4
.L_2:
        /*0010*/ 	.word	index@($__internal_1_$__cuda_sm3x_div_rn_noftz_f32_slowpath)
        /*0014*/ 	.word	0x00000000


	//----- nvinfo : EIATTR_FRAME_SIZE
	.align		4
.L_3:
        /*0018*/ 	.byte	0x04, 0x11
        /*001a*/ 	.short	(.L_5 - .L_4)
	.align		4
.L_4:
        /*001c*/ 	.word	index@(_Z21soft_max_kernel_naivePKfPfmm)
        /*0020*/ 	.word	0x00000000


	//----- nvinfo : EIATTR_REGCOUNT
	.align		4
.L_5:
        /*0024*/ 	.byte	0x04, 0x2f
        /*0026*/ 	.short	(.L_7 - .L_6)
	.align		4
.L_6:
        /*0028*/ 	.word	index@(_Z24soft_max_kernel_parallelPKfPfmm)
        /*002c*/ 	.word	0x0000001f


	//----- nvinfo : EIATTR_FRAME_SIZE
	.align		4
.L_7:
        /*0030*/ 	.byte	0x04, 0x11
        /*0032*/ 	.short	(.L_9 - .L_8)
	.align		4
.L_8:
        /*0034*/ 	.word	index@($__internal_0_$__cuda_sm3x_div_rn_noftz_f32_slowpath)
        /*0038*/ 	.word	0x00000000


	//----- nvinfo : EIATTR_FRAME_SIZE
	.align		4
.L_9:
        /*003c*/ 	.byte	0x04, 0x11
        /*003e*/ 	.short	(.L_11 - .L_10)
	.align		4
.L_10:
        /*0040*/ 	.word	index@(_Z24soft_max_kernel_parallelPKfPfmm)
        /*0044*/ 	.word	0x00000000


	//----- nvinfo : EIATTR_MIN_STACK_SIZE
	.align		4
.L_11:
        /*0048*/ 	.byte	0x04, 0x12
        /*004a*/ 	.short	(.L_13 - .L_12)
	.align		4
.L_12:
        /*004c*/ 	.word	index@(_Z24soft_max_kernel_parallelPKfPfmm)
        /*0050*/ 	.word	0x00000000


	//----- nvinfo : EIATTR_MIN_STACK_SIZE
	.align		4
.L_13:
        /*0054*/ 	.byte	0x04, 0x12
        /*0056*/ 	.short	(.L_15 - .L_14)
	.align		4
.L_14:
        /*0058*/ 	.word	index@(_Z21soft_max_kernel_naivePKfPfmm)
        /*005c*/ 	.word	0x00000000
.L_15:


//--------------------- .nv.compat                --------------------------
	.section	.nv.compat,"",@"SHT_CUDA_COMPAT_INFO"
	.align	4
        /*0000*/ 	.byte	0x02, 0x09, 0x00, 0x00, 0x02, 0x02, 0x01, 0x00, 0x02, 0x05, 0x05, 0x00, 0x03, 0x07, 0x01, 0x01
        /*0010*/ 	.byte	0x02, 0x03, 0x00, 0x00, 0x02, 0x06, 0x01, 0x00, 0x04, 0x0b, 0x08, 0x00, 0x01, 0x00, 0x00, 0x00
        /*0020*/ 	.byte	0x00, 0x00, 0x00, 0x00


//--------------------- .nv.info._Z24soft_max_kernel_parallelPKfPfmm --------------------------
	.section	.nv.info._Z24soft_max_kernel_parallelPKfPfmm,"",@"SHT_CUDA_INFO"
	.sectionflags	@""
	.align	4


	//----- nvinfo : EIATTR_CUDA_API_VERSION
	.align		4
        /*0000*/ 	.byte	0x04, 0x37
        /*0002*/ 	.short	(.L_17 - .L_16)
.L_16:
        /*0004*/ 	.word	0x00000082


	//----- nvinfo : EIATTR_KPARAM_INFO
	.align		4
.L_17:
        /*0008*/ 	.byte	0x04, 0x17
        /*000a*/ 	.short	(.L_19 - .L_18)
.L_18:
        /*000c*/ 	.word	0x00000000
        /*0010*/ 	.short	0x0003
        /*0012*/ 	.short	0x0018
        /*0014*/ 	.byte	0x00, 0xf0, 0x21, 0x00


	//----- nvinfo : EIATTR_KPARAM_INFO
	.align		4
.L_19:
        /*0018*/ 	.byte	0x04, 0x17
        /*001a*/ 	.short	(.L_21 - .L_20)
.L_20:
        /*001c*/ 	.word	0x00000000
        /*0020*/ 	.short	0x0002
        /*0022*/ 	.short	0x0010
        /*0024*/ 	.byte	0x00, 0xf0, 0x21, 0x00


	//----- nvinfo : EIATTR_KPARAM_INFO
	.align		4
.L_21:
        /*0028*/ 	.byte	0x04, 0x17
        /*002a*/ 	.short	(.L_23 - .L_22)
.L_22:
        /*002c*/ 	.word	0x00000000
        /*0030*/ 	.short	0x0001
        /*0032*/ 	.short	0x0008
        /*0034*/ 	.byte	0x00, 0xf5, 0x21, 0x00


	//----- nvinfo : EIATTR_KPARAM_INFO
	.align		4
.L_23:
        /*0038*/ 	.byte	0x04, 0x17
        /*003a*/ 	.short	(.L_25 - .L_24)
.L_24:
        /*003c*/ 	.word	0x00000000
        /*0040*/ 	.short	0x0000
        /*0042*/ 	.short	0x0000
        /*0044*/ 	.byte	0x00, 0xf5, 0x21, 0x00


	//----- nvinfo : EIATTR_SPARSE_MMA_MASK
	.align		4
.L_25:
        /*0048*/ 	.byte	0x03, 0x50
        /*004a*/ 	.short	0x0000


	//----- nvinfo : EIATTR_MAXREG_COUNT
	.align		4
        /*004c*/ 	.byte	0x03, 0x1b
        /*004e*/ 	.short	0x00ff


	//----- nvinfo : EIATTR_MERCURY_ISA_VERSION
	.align		4
        /*0050*/ 	.byte	0x03, 0x5f
        /*0052*/ 	.short	0x0101


	//----- nvinfo : EIATTR_VRC_CTA_INIT_COUNT
	.align		4
        /*0054*/ 	.byte	0x02, 0x4a
	.zero		1
	.zero		1


	//----- nvinfo : EIATTR_EXIT_INSTR_OFFSETS
	.align		4
        /*0058*/ 	.byte	0x04, 0x1c
        /*005a*/ 	.short	(.L_27 - .L_26)


	//   ....[0]....
.L_26:
        /*005c*/ 	.word	0x000000a0


	//   ....[1]....
        /*0060*/ 	.word	0x00000e60


	//   ....[2]....
        /*0064*/ 	.word	0x00001d50


	//   ....[3]....
        /*0068*/ 	.word	0x00002750


	//   ....[4]....
        /*006c*/ 	.word	0x00002c70


	//   ....[5]....
        /*0070*/ 	.word	0x00002e90


	//----- nvinfo : EIATTR_CRS_STACK_SIZE
	.align		4
.L_27:
        /*0074*/ 	.byte	0x04, 0x1e
        /*0076*/ 	.short	(.L_29 - .L_28)
.L_28:
        /*0078*/ 	.word	0x00000000


	//----- nvinfo : EIATTR_CBANK_PARAM_SIZE
	.align		4
.L_29:
        /*007c*/ 	.byte	0x03, 0x19
        /*007e*/ 	.short	0x0020


	//----- nvinfo : EIATTR_PARAM_CBANK
	.align		4
        /*0080*/ 	.byte	0x04, 0x0a
        /*0082*/ 	.short	(.L_31 - .L_30)
	.align		4
.L_30:
        /*0084*/ 	.word	index@(.nv.constant0._Z24soft_max_kernel_parallelPKfPfmm)
        /*0088*/ 	.short	0x0380
        /*008a*/ 	.short	0x0020


	//----- nvinfo : EIATTR_SW_WAR
	.align		4
.L_31:
        /*008c*/ 	.byte	0x04, 0x36
        /*008e*/ 	.short	(.L_33 - .L_32)
.L_32:
        /*0090*/ 	.word	0x00000008
.L_33:


//--------------------- .nv.info._Z21soft_max_kernel_naivePKfPfmm --------------------------
	.section	.nv.info._Z21soft_max_kernel_naivePKfPfmm,"",@"SHT_CUDA_INFO"
	.sectionflags	@""
	.align	4


	//----- nvinfo : EIATTR_CUDA_API_VERSION
	.align		4
        /*0000*/ 	.byte	0x04, 0x37
        /*0002*/ 	.short	(.L_35 - .L_34)
.L_34:
        /*0004*/ 	.word	0x00000082


	//----- nvinfo : EIATTR_KPARAM_INFO
	.align		4
.L_35:
        /*0008*/ 	.byte	0x04, 0x17
        /*000a*/ 	.short	(.L_37 - .L_36)
.L_36:
        /*000c*/ 	.word	0x00000000
        /*0010*/ 	.short	0x0003
        /*0012*/ 	.short	0x0018
        /*0014*/ 	.byte	0x00, 0xf0, 0x21, 0x00


	//----- nvinfo : EIATTR_KPARAM_INFO
	.align		4
.L_37:
        /*0018*/ 	.byte	0x04, 0x17
        /*001a*/ 	.short	(.L_39 - .L_38)
.L_38:
        /*001c*/ 	.word	0x00000000
        /*0020*/ 	.short	0x0002
        /*0022*/ 	.short	0x0010
        /*0024*/ 	.byte	0x00, 0xf0, 0x21, 0x00


	//----- nvinfo : EIATTR_KPARAM_INFO
	.align		4
.L_39:
        /*0028*/ 	.byte	0x04, 0x17
        /*002a*/ 	.short	(.L_41 - .L_40)
.L_40:
        /*002c*/ 	.word	0x00000000
        /*0030*/ 	.short	0x0001
        /*0032*/ 	.short	0x0008
        /*0034*/ 	.byte	0x00, 0xf5, 0x21, 0x00


	//----- nvinfo : EIATTR_KPARAM_INFO
	.align		4
.L_41:
        /*0038*/ 	.byte	0x04, 0x17
        /*003a*/ 	.short	(.L_43 - .L_42)
.L_42:
        /*003c*/ 	.word	0x00000000
        /*0040*/ 	.short	0x0000
        /*0042*/ 	.short	0x0000
        /*0044*/ 	.byte	0x00, 0xf5, 0x21, 0x00


	//----- nvinfo : EIATTR_SPARSE_MMA_MASK
	.align		4
.L_43:
        /*0048*/ 	.byte	0x03, 0x50
        /*004a*/ 	.short	0x0000


	//----- nvinfo : EIATTR_MAXREG_COUNT
	.align		4
        /*004c*/ 	.byte	0x03, 0x1b
        /*004e*/ 	.short	0x00ff


	//----- nvinfo : EIATTR_MERCURY_ISA_VERSION
	.align		4
        /*0050*/ 	.byte	0x03, 0x5f
        /*0052*/ 	.short	0x0101


	//----- nvinfo : EIATTR_VRC_CTA_INIT_COUNT
	.align		4
        /*0054*/ 	.byte	0x02, 0x4a
	.zero		1
	.zero		1


	//----- nvinfo : EIATTR_EXIT_INSTR_OFFSETS
	.align		4
        /*0058*/ 	.byte	0x04, 0x1c
        /*005a*/ 	.short	(.L_45 - .L_44)


	//   ....[0]....
.L_44:
        /*005c*/ 	.word	0x000000a0


	//   ....[1]....
        /*0060*/ 	.word	0x00000e60


	//   ....[2]....
        /*0064*/ 	.word	0x00001d50


	//   ....[3]....
        /*0068*/ 	.word	0x00002750


	//   ....[4]....
        /*006c*/ 	.word	0x00002c70


	//   ....[5]....
        /*0070*/ 	.word	0x00002e90


	//----- nvinfo : EIATTR_CRS_STACK_SIZE
	.align		4
.L_45:
        /*0074*/ 	.byte	0x04, 0x1e
        /*0076*/ 	.short	(.L_47 - .L_46)
.L_46:
        /*0078*/ 	.word	0x00000000


	//----- nvinfo : EIATTR_CBANK_PARAM_SIZE
	.align		4
.L_47:
        /*007c*/ 	.byte	0x03, 0x19
        /*007e*/ 	.short	0x0020


	//----- nvinfo : EIATTR_PARAM_CBANK
	.align		4
        /*0080*/ 	.byte	0x04, 0x0a
        /*0082*/ 	.short	(.L_49 - .L_48)
	.align		4
.L_48:
        /*0084*/ 	.word	index@(.nv.constant0._Z21soft_max_kernel_naivePKfPfmm)
        /*0088*/ 	.short	0x0380
        /*008a*/ 	.short	0x0020


	//----- nvinfo : EIATTR_SW_WAR
	.align		4
.L_49:
        /*008c*/ 	.byte	0x04, 0x36
        /*008e*/ 	.short	(.L_51 - .L_50)
.L_50:
        /*0090*/ 	.word	0x00000008
.L_51:


//--------------------- .nv.callgraph             --------------------------
	.section	.nv.callgraph,"",@"SHT_CUDA_CALLGRAPH"
	.align	4
	.sectionentsize	8
	.align		4
        /*0000*/ 	.word	0x00000000
	.align		4
        /*0004*/ 	.word	0xffffffff
	.align		4
        /*0008*/ 	.word	0x00000000
	.align		4
        /*000c*/ 	.word	0xfffffffe
	.align		4
        /*0010*/ 	.word	0x00000000
	.align		4
        /*0014*/ 	.word	0xfffffffd
	.align		4
        /*0018*/ 	.word	0x00000000
	.align		4
        /*001c*/ 	.word	0xfffffffc


//--------------------- .text._Z24soft_max_kernel_parallelPKfPfmm --------------------------
	.section	.text._Z24soft_max_kernel_parallelPKfPfmm,"ax",@progbits
	.align	128
        .global         _Z24soft_max_kernel_parallelPKfPfmm
        .type           _Z24soft_max_kernel_parallelPKfPfmm,@function
        .size           _Z24soft_max_kernel_parallelPKfPfmm,(.L_x_100 - _Z24soft_max_kernel_parallelPKfPfmm)
        .other          _Z24soft_max_kernel_parallelPKfPfmm,@"STO_CUDA_ENTRY STV_DEFAULT"
_Z24soft_max_kernel_parallelPKfPfmm:
.text._Z24soft_max_kernel_parallelPKfPfmm:
[----:B------:R-:W-:Y:S01]  /*0000*/  LDC R1, c[0x0][0x37c] ;  /* 0x0000df00ff017b82 */ /* 0x000fe20000000800 */
[----:B------:R-:W0:Y:S07]  /*0010*/  S2R R0, SR_TID.X ;  /* 0x0000000000007919 */ /* 0x000e2e0000002100 */
[----:B------:R-:W0:Y:S01]  /*0020*/  S2UR UR4, SR_CTAID.X ;  /* 0x00000000000479c3 */ /* 0x000e220000002500 */
[----:B------:R-:W1:Y:S07]  /*0030*/  LDCU.128 UR12, c[0x0][0x390] ;  /* 0x00007200ff0c77ac */ /* 0x000e6e0008000c00 */
[----:B------:R-:W0:Y:S02]  /*0040*/  LDC R3, c[0x0][0x360] ;  /* 0x0000d800ff037b82 */ /* 0x000e240000000800 */
[----:B0-----:R-:W-:-:S04]  /*0050*/  IMAD R3, R3, UR4, R0 ;  /* 0x0000000403037c24 */ /* 0x001fc8000f8e0200 */
[----:B-1----:R-:W-:-:S04]  /*0060*/  IMAD.WIDE.U32 R14, R3, UR12, RZ ;  /* 0x0000000c030e7c25 */ /* 0x002fc8000f8e00ff */
[----:B------:R-:W-:Y:S01]  /*0070*/  IMAD R4, R3, UR13, R15 ;  /* 0x0000000d03047c24 */ /* 0x000fe2000f8e020f */
[----:B------:R-:W-:-:S04]  /*0080*/  ISETP.GE.U32.AND P0, PT, R14, UR14, PT ;  /* 0x0000000e0e007c0c */ /* 0x000fc8000bf06070 */
[----:B------:R-:W-:-:S13]  /*0090*/  ISETP.GE.U32.AND.EX P0, PT, R4, UR15, PT, P0 ;  /* 0x0000000f04007c0c */ /* 0x000fda000bf06100 */
[----:B------:R-:W-:Y:S05]  /*00a0*/  @P0 EXIT ;  /* 0x000000000000094d */ /* 0x000fea0003800000 */
[----:B------:R-:W0:Y:S01]  /*00b0*/  LDCU.64 UR4, c[0x0][0x380] ;  /* 0x00007000ff0477ac */ /* 0x000e220008000a00 */
[C---:B------:R-:W-:Y:S02]  /*00c0*/  SHF.L.U32 R0, R14.reuse, 0x2, RZ ;  /* 0x000000020e007819 */ /* 0x040fe400000006ff */
[----:B------:R-:W-:Y:S01]  /*00d0*/  SHF.L.U64.HI R2, R14, 0x2, R4 ;  /* 0x000000020e027819 */ /* 0x000fe20000010204 */
[----:B------:R-:W1:Y:S01]  /*00e0*/  LDCU.64 UR6, c[0x0][0x358] ;  /* 0x00006b00ff0677ac */ /* 0x000e620008000a00 */
[----:B0-----:R-:W-:-:S04]  /*00f0*/  IADD3 R12, P0, PT, R0, UR4, RZ ;  /* 0x00000004000c7c10 */ /* 0x001fc8000ff1e0ff */
[----:B------:R-:W-:-:S05]  /*0100*/  IADD3.X R13, PT, PT, R2, UR5, RZ, P0, !PT ;  /* 0x00000005020d7c10 */ /* 0x000fca00087fe4ff */
[----:B-1----:R0:W5:Y:S01]  /*0110*/  LDG.E R5, desc[UR6][R12.64] ;  /* 0x000000060c057981 */ /* 0x002162000c1e1900 */
[----:B------:R-:W-:Y:S01]  /*0120*/  UISETP.GE.U32.AND UP0, UPT, UR12, 0x2, UPT ;  /* 0x000000020c00788c */ /* 0x000fe2000bf06070 */
[----:B------:R-:W-:-:S03]  /*0130*/  HFMA2 R3, -RZ, RZ, 1.875, 0 ;  /* 0x3f800000ff037431 */ /* 0x000fc600000001ff */
[----:B------:R-:W-:-:S09]  /*0140*/  UISETP.GE.U32.AND.EX UP0, UPT, UR13, URZ, UPT, UP0 ;  /* 0x000000ff0d00728c */ /* 0x000fd2000bf06100 */
[----:B0-----:R-:W-:Y:S05]  /*0150*/  BRA.U !UP0, `(.L_x_0) ;  /* 0x0000000d08347547 */ /* 0x001fea000b800000 */
[----:B------:R-:W-:Y:S01]  /*0160*/  UIADD3 UR5, UP0, UPT, UR12, -0x2, URZ ;  /* 0xfffffffe0c057890 */ /* 0x000fe2000ff1e0ff */
[----:B------:R-:W-:Y:S01]  /*0170*/  MOV R3, 0x3f800000 ;  /* 0x3f80000000037802 */ /* 0x000fe20000000f00 */
[----:B------:R-:W-:Y:S01]  /*0180*/  UIADD3 UR4, UP2, UPT, UR12, -0x1, URZ ;  /* 0xffffffff0c047890 */ /* 0x000fe2000ff5e0ff */
[----:B------:R-:W-:Y:S01]  /*0190*/  MOV R9, 0x1 ;  /* 0x0000000100097802 */ /* 0x000fe20000000f00 */
[----:B------:R-:W-:Y:S01]  /*01a0*/  UIADD3.X UR9, UPT, UPT, UR13, -0x1, URZ, UP0, !UPT ;  /* 0xffffffff0d097890 */ /* 0x000fe200087fe4ff */
[----:B------:R-:W-:Y:S01]  /*01b0*/  MOV R10, RZ ;  /* 0x000000ff000a7202 */ /* 0x000fe20000000f00 */
[----:B------:R-:W-:Y:S02]  /*01c0*/  UISETP.GE.U32.AND UP1, UPT, UR5, 0x3, UPT ;  /* 0x000000030500788c */ /* 0x000fe4000bf26070 */
[----:B------:R-:W-:Y:S02]  /*01d0*/  ULOP3.LUT UR8, UR4, 0x3, URZ, 0xc0, !UPT ;  /* 0x0000000304087892 */ /* 0x000fe4000f8ec0ff */
[----:B------:R-:W-:-:S02]  /*01e0*/  UISETP.GE.U32.AND.EX UP1, UPT, UR9, URZ, UPT, UP1 ;  /* 0x000000ff0900728c */ /* 0x000fc4000bf26110 */
[----:B------:R-:W-:Y:S02]  /*01f0*/  UISETP.NE.U32.AND UP0, UPT, UR8, URZ, UPT ;  /* 0x000000ff0800728c */ /* 0x000fe4000bf05070 */
[----:B------:R-:W-:Y:S02]  /*0200*/  UIADD3.X UR9, UPT, UPT, UR13, -0x1, URZ, UP2, !UPT ;  /* 0xffffffff0d097890 */ /* 0x000fe400097fe4ff */
[----:B------:R-:W-:-:S03]  /*0210*/  UISETP.NE.AND.EX UP0, UPT, URZ, URZ, UPT, UP0 ;  /* 0x000000ffff00728c */ /* 0x000fc6000bf05300 */
[----:B------:R-:W-:Y:S08]  /*0220*/  BRA.U !UP1, `(.L_x_1) ;  /* 0x0000000509987547 */ /* 0x000ff0000b800000 */
[----:B------:R-:W-:Y:S01]  /*0230*/  IADD3 R8, P0, PT, R12, 0x8, RZ ;  /* 0x000000080c087810 */ /* 0x000fe20007f1e0ff */
[----:B------:R-:W-:Y:S01]  /*0240*/  HFMA2 R9, -RZ, RZ, 0, 5.9604644775390625e-08 ;  /* 0x00000001ff097431 */ /* 0x000fe200000001ff */
[----:B------:R-:W-:Y:S01]  /*0250*/  MOV R3, 0x3f800000 ;  /* 0x3f80000000037802 */ /* 0x000fe20000000f00 */
[----:B------:R-:W-:Y:S01]  /*0260*/  ULOP3.LUT UR5, UR4, 0xfffffffc, URZ, 0xc0, !UPT ;  /* 0xfffffffc04057892 */ /* 0x000fe2000f8ec0ff */
[----:B------:R-:W-:Y:S02]  /*0270*/  MOV R10, RZ ;  /* 0x000000ff000a7202 */ /* 0x000fe40000000f00 */
[----:B------:R-:W-:-:S09]  /*0280*/  IADD3.X R7, PT, PT, RZ, R13, RZ, P0, !PT ;  /* 0x0000000dff077210 */ /* 0x000fd200007fe4ff */
.L_x_2:
[----:B------:R-:W-:-:S05]  /*0290*/  MOV R6, R8 ;  /* 0x0000000800067202 */ /* 0x000fca0000000f00 */
[----:B------:R-:W2:Y:S04]  /*02a0*/  LDG.E R19, desc[UR6][R6.64+-0x4] ;  /* 0xfffffc0606137981 */ /* 0x000ea8000c1e1900 */
[----:B------:R-:W3:Y:S04]  /*02b0*/  LDG.E R22, desc[UR6][R6.64] ;  /* 0x0000000606167981 */ /* 0x000ee8000c1e1900 */
[----:B------:R-:W4:Y:S04]  /*02c0*/  LDG.E R18, desc[UR6][R6.64+0x4] ;  /* 0x0000040606127981 */ /* 0x000f28000c1e1900 */
[----:B------:R-:W4:Y:S01]  /*02d0*/  LDG.E R16, desc[UR6][R6.64+0x8] ;  /* 0x0000080606107981 */ /* 0x000f22000c1e1900 */
[----:B------:R-:W-:-:S02]  /*02e0*/  MOV R8, 0x3bbb989d ;  /* 0x3bbb989d00087802 */ /* 0x000fc40000000f00 */
[----:B------:R-:W-:Y:S02]  /*02f0*/  MOV R11, 0x437c0000 ;  /* 0x437c0000000b7802 */ /* 0x000fe40000000f00 */
[----:B------:R-:W-:-:S04]  /*0300*/  IADD3 R9, P0, PT, R9, 0x4, RZ ;  /* 0x0000000409097810 */ /* 0x000fc80007f1e0ff */
[----:B------:R-:W-:Y:S02]  /*0310*/  IADD3.X R10, PT, PT, RZ, R10, RZ, P0, !PT ;  /* 0x0000000aff0a7210 */ /* 0x000fe400007fe4ff */
[----:B--2--5:R-:W-:-:S05]  /*0320*/  FMNMX R24, R19, R5, !PT ;  /* 0x0000000513187209 */ /* 0x024fca0007800000 */
[----:B------:R-:W-:Y:S01]  /*0330*/  FADD R17, -R24, R5 ;  /* 0x0000000518117221 */ /* 0x000fe20000000100 */
[----:B------:R-:W-:-:S03]  /*0340*/  FADD R19, R19, -R24 ;  /* 0x8000001813137221 */ /* 0x000fc60000000000 */
[-C--:B------:R-:W-:Y:S01]  /*0350*/  FFMA.SAT R20, R17, R8.reuse, 0.5 ;  /* 0x3f00000011147423 */ /* 0x080fe20000002008 */
[----:B------:R-:W-:-:S03]  /*0360*/  FFMA.SAT R26, R19, R8, 0.5 ;  /* 0x3f000000131a7423 */ /* 0x000fc60000002008 */
[----:B------:R-:W-:-:S04]  /*0370*/  FFMA.RM R5, R20, R11, 12582913 ;  /* 0x4b40000114057423 */ /* 0x000fc8000000400b */
[----:B------:R-:W-:-:S04]  /*0380*/  FADD R20, R5, -12583039 ;  /* 0xcb40007f05147421 */ /* 0x000fc80000000000 */
[----:B------:R-:W-:-:S04]  /*0390*/  FFMA R20, R17, 1.4426950216293334961, -R20 ;  /* 0x3fb8aa3b11147823 */ /* 0x000fc80000000814 */
[----:B------:R-:W-:Y:S01]  /*03a0*/  FFMA R21, R17, 1.925963033500011079e-08, R20 ;  /* 0x32a5706011157823 */ /* 0x000fe20000000014 */
[----:B------:R-:W-:Y:S01]  /*03b0*/  FFMA.RM R20, R26, R11, 12582913 ;  /* 0x4b4000011a147423 */ /* 0x000fe2000000400b */
[----:B---3--:R-:W-:-:S03]  /*03c0*/  FMNMX R17, R24, R22, !PT ;  /* 0x0000001618117209 */ /* 0x008fc60007800000 */
[----:B------:R-:W-:Y:S01]  /*03d0*/  FADD R26, R20, -12583039 ;  /* 0xcb40007f141a7421 */ /* 0x000fe20000000000 */
[----:B------:R-:W0:Y:S01]  /*03e0*/  MUFU.EX2 R21, R21 ;  /* 0x0000001500157308 */ /* 0x000e220000000800 */
[----:B------:R-:W-:Y:S01]  /*03f0*/  FADD R23, R24, -R17 ;  /* 0x8000001118177221 */ /* 0x000fe20000000000 */
[----:B------:R-:W-:Y:S01]  /*0400*/  SHF.L.U32 R24, R5, 0x17, RZ ;  /* 0x0000001705187819 */ /* 0x000fe200000006ff */
[----:B------:R-:W-:Y:S01]  /*0410*/  FFMA R26, R19, 1.4426950216293334961, -R26 ;  /* 0x3fb8aa3b131a7823 */ /* 0x000fe2000000081a */
[----:B------:R-:W-:-:S03]  /*0420*/  SHF.L.U32 R20, R20, 0x17, RZ ;  /* 0x0000001714147819 */ /* 0x000fc600000006ff */
[----:B------:R-:W-:Y:S01]  /*0430*/  FFMA R27, R19, 1.925963033500011079e-08, R26 ;  /* 0x32a57060131b7823 */ /* 0x000fe2000000001a */
[----:B------:R-:W-:Y:S01]  /*0440*/  FFMA.SAT R26, R23, R8, 0.5 ;  /* 0x3f000000171a7423 */ /* 0x000fe20000002008 */
[----:B----4-:R-:W-:-:S03]  /*0450*/  FMNMX R19, R17, R18, !PT ;  /* 0x0000001211137209 */ /* 0x010fc60007800000 */
[----:B------:R-:W-:-:S04]  /*0460*/  FFMA.RM R5, R26, R11, 12582913 ;  /* 0x4b4000011a057423 */ /* 0x000fc8000000400b */
[----:B------:R-:W-:Y:S01]  /*0470*/  FADD R28, R5, -12583039 ;  /* 0xcb40007f051c7421 */ /* 0x000fe20000000000 */
[----:B0-----:R-:W-:Y:S01]  /*0480*/  FMUL R26, R24, R21 ;  /* 0x00000015181a7220 */ /* 0x001fe20000400000 */
[----:B------:R-:W-:Y:S01]  /*0490*/  FADD R21, R22, -R17 ;  /* 0x8000001116157221 */ /* 0x000fe20000000000 */
[----:B------:R-:W0:Y:S01]  /*04a0*/  MUFU.EX2 R24, R27 ;  /* 0x0000001b00187308 */ /* 0x000e220000000800 */
[----:B------:R-:W-:Y:S01]  /*04b0*/  FFMA R28, R23, 1.4426950216293334961, -R28 ;  /* 0x3fb8aa3b171c7823 */ /* 0x000fe2000000081c */
[----:B------:R-:W-:Y:S01]  /*04c0*/  FMUL R25, R26, R3 ;  /* 0x000000031a197220 */ /* 0x000fe20000400000 */
[----:B------:R-:W-:Y:S01]  /*04d0*/  FFMA.SAT R26, R21, R8, 0.5 ;  /* 0x3f000000151a7423 */ /* 0x000fe20000002008 */
[----:B------:R-:W-:Y:S01]  /*04e0*/  SHF.L.U32 R5, R5, 0x17, RZ ;  /* 0x0000001705057819 */ /* 0x000fe200000006ff */
[----:B------:R-:W-:Y:S01]  /*04f0*/  FFMA R22, R23, 1.925963033500011079e-08, R28 ;  /* 0x32a5706017167823 */ /* 0x000fe2000000001c */
[----:B------:R-:W-:Y:S01]  /*0500*/  FADD R23, R17, -R19 ;  /* 0x8000001311177221 */ /* 0x000fe20000000000 */
[----:B------:R-:W-:-:S04]  /*0510*/  FFMA.RM R3, R26, R11, 12582913 ;  /* 0x4b4000011a037423 */ /* 0x000fc8000000400b */
[----:B------:R-:W1:Y:S01]  /*0520*/  MUFU.EX2 R22, R22 ;  /* 0x0000001600167308 */ /* 0x000e620000000800 */
[----:B------:R-:W-:Y:S01]  /*0530*/  FADD R26, R3, -12583039 ;  /* 0xcb40007f031a7421 */ /* 0x000fe20000000000 */
[----:B0-----:R-:W-:Y:S01]  /*0540*/  FFMA R17, R20, R24, R25 ;  /* 0x0000001814117223 */ /* 0x001fe20000000019 */
[-C--:B------:R-:W-:Y:S01]  /*0550*/  FFMA.SAT R24, R23, R8.reuse, 0.5 ;  /* 0x3f00000017187423 */ /* 0x080fe20000002008 */
[----:B------:R-:W-:Y:S01]  /*0560*/  FADD R25, R18, -R19 ;  /* 0x8000001312197221 */ /* 0x000fe20000000000 */
[----:B------:R-:W-:Y:S02]  /*0570*/  FFMA R20, R21, 1.4426950216293334961, -R26 ;  /* 0x3fb8aa3b15147823 */ /* 0x000fe4000000081a */
[-C--:B------:R-:W-:Y:S01]  /*0580*/  FFMA.RM R18, R24, R11.reuse, 12582913 ;  /* 0x4b40000118127423 */ /* 0x080fe2000000400b */
[----:B------:R-:W-:Y:S01]  /*0590*/  FFMA.SAT R26, R25, R8, 0.5 ;  /* 0x3f000000191a7423 */ /* 0x000fe20000002008 */
[----:B------:R-:W-:Y:S02]  /*05a0*/  FFMA R20, R21, 1.925963033500011079e-08, R20 ;  /* 0x32a5706015147823 */ /* 0x000fe40000000014 */
[----:B------:R-:W-:Y:S01]  /*05b0*/  FADD R24, R18, -12583039 ;  /* 0xcb40007f12187421 */ /* 0x000fe20000000000 */
[----:B------:R-:W-:Y:S01]  /*05c0*/  FFMA.RM R21, R26, R11, 12582913 ;  /* 0x4b4000011a157423 */ /* 0x000fe2000000400b */
[----:B-1----:R-:W-:Y:S01]  /*05d0*/  FMUL R22, R5, R22 ;  /* 0x0000001605167220 */ /* 0x002fe20000400000 */
[----:B------:R-:W-:Y:S01]  /*05e0*/  FMNMX R5, R19, R16, !PT ;  /* 0x0000001013057209 */ /* 0x000fe20007800000 */
[----:B------:R-:W-:Y:S01]  /*05f0*/  FFMA R24, R23, 1.4426950216293334961, -R24 ;  /* 0x3fb8aa3b17187823 */ /* 0x000fe20000000818 */
[----:B------:R-:W-:Y:S01]  /*0600*/  FADD R26, R21, -12583039 ;  /* 0xcb40007f151a7421 */ /* 0x000fe20000000000 */
[----:B------:R-:W-:Y:S01]  /*0610*/  MUFU.EX2 R20, R20 ;  /* 0x0000001400147308 */ /* 0x000fe20000000800 */
[----:B------:R-:W-:Y:S01]  /*0620*/  FMUL R17, R17, R22 ;  /* 0x0000001611117220 */ /* 0x000fe20000400000 */
[----:B------:R-:W-:Y:S01]  /*0630*/  FFMA R23, R23, 1.925963033500011079e-08, R24 ;  /* 0x32a5706017177823 */ /* 0x000fe20000000018 */
[----:B------:R-:W-:Y:S01]  /*0640*/  FFMA R24, R25, 1.4426950216293334961, -R26 ;  /* 0x3fb8aa3b19187823 */ /* 0x000fe2000000081a */
[----:B------:R-:W-:Y:S01]  /*0650*/  FADD R19, R19, -R5 ;  /* 0x8000000513137221 */ /* 0x000fe20000000000 */
[----:B------:R-:W-:-:S02]  /*0660*/  SHF.L.U32 R18, R18, 0x17, RZ ;  /* 0x0000001712127819 */ /* 0x000fc400000006ff */
[----:B------:R-:W-:Y:S01]  /*0670*/  FFMA R24, R25, 1.925963033500011079e-08, R24 ;  /* 0x32a5706019187823 */ /* 0x000fe20000000018 */
[----:B------:R-:W-:Y:S01]  /*0680*/  FADD R25, R16, -R5 ;  /* 0x8000000510197221 */ /* 0x000fe20000000000 */
[-C--:B------:R-:W-:Y:S01]  /*0690*/  FFMA.SAT R16, R19, R8.reuse, 0.5 ;  /* 0x3f00000013107423 */ /* 0x080fe20000002008 */
[----:B------:R-:W0:Y:S02]  /*06a0*/  MUFU.EX2 R23, R23 ;  /* 0x0000001700177308 */ /* 0x000e240000000800 */
[----:B------:R-:W-:Y:S01]  /*06b0*/  FFMA.SAT R26, R25, R8, 0.5 ;  /* 0x3f000000191a7423 */ /* 0x000fe20000002008 */
[----:B------:R-:W-:-:S03]  /*06c0*/  FFMA.RM R8, R16, R11, 12582913 ;  /* 0x4b40000110087423 */ /* 0x000fc6000000400b */
[----:B------:R-:W-:Y:S01]  /*06d0*/  FFMA.RM R11, R26, R11, 12582913 ;  /* 0x4b4000011a0b7423 */ /* 0x000fe2000000400b */
[C---:B------:R-:W-:Y:S01]  /*06e0*/  FADD R16, R8.reuse, -12583039 ;  /* 0xcb40007f08107421 */ /* 0x040fe20000000000 */
[----:B------:R-:W1:Y:S01]  /*06f0*/  MUFU.EX2 R24, R24 ;  /* 0x0000001800187308 */ /* 0x000e620000000800 */
[----:B------:R-:W-:Y:S01]  /*0700*/  SHF.L.U32 R8, R8, 0x17, RZ ;  /* 0x0000001708087819 */ /* 0x000fe200000006ff */
[----:B------:R-:W-:Y:S01]  /*0710*/  FADD R22, R11, -12583039 ;  /* 0xcb40007f0b167421 */ /* 0x000fe20000000000 */
[----:B------:R-:W-:-:S03]  /*0720*/  FFMA R16, R19, 1.4426950216293334961, -R16 ;  /* 0x3fb8aa3b13107823 */ /* 0x000fc60000000810 */
[----:B------:R-:W-:Y:S01]  /*0730*/  FFMA R22, R25, 1.4426950216293334961, -R22 ;  /* 0x3fb8aa3b19167823 */ /* 0x000fe20000000816 */
[----:B------:R-:W-:Y:S01]  /*0740*/  FFMA R19, R19, 1.925963033500011079e-08, R16 ;  /* 0x32a5706013137823 */ /* 0x000fe20000000010 */
[----:B------:R-:W-:Y:S01]  /*0750*/  SHF.L.U32 R16, R3, 0x17, RZ ;  /* 0x0000001703107819 */ /* 0x000fe200000006ff */
[----:B0-----:R-:W-:Y:S01]  /*0760*/  FMUL R23, R18, R23 ;  /* 0x0000001712177220 */ /* 0x001fe20000400000 */
[----:B------:R-:W-:Y:S01]  /*0770*/  FFMA R22, R25, 1.925963033500011079e-08, R22 ;  /* 0x32a5706019167823 */ /* 0x000fe20000000016 */
[----:B------:R-:W0:Y:S02]  /*0780*/  MUFU.EX2 R3, R19 ;  /* 0x0000001300037308 */ /* 0x000e240000000800 */
[----:B------:R-:W-:Y:S01]  /*0790*/  FFMA R16, R16, R20, R17 ;  /* 0x0000001410107223 */ /* 0x000fe20000000011 */
[----:B------:R-:W-:-:S03]  /*07a0*/  IADD3 R17, P1, PT, R9, -UR5, RZ ;  /* 0x8000000509117c10 */ /* 0x000fc6000ff3e0ff */
[----:B------:R-:W-:Y:S01]  /*07b0*/  FMUL R23, R16, R23 ;  /* 0x0000001710177220 */ /* 0x000fe20000400000 */
[----:B------:R-:W-:Y:S01]  /*07c0*/  ISETP.NE.U32.AND P0, PT, R17, 0x1, PT ;  /* 0x000000011100780c */ /* 0x000fe20003f05070 */
[----:B------:R-:W2:Y:S01]  /*07d0*/  MUFU.EX2 R22, R22 ;  /* 0x0000001600167308 */ /* 0x000ea20000000800 */
[----:B------:R-:W-:Y:S02]  /*07e0*/  IADD3.X R17, PT, PT, R10, ~UR9, RZ, P1, !PT ;  /* 0x800000090a117c10 */ /* 0x000fe40008ffe4ff */
[----:B------:R-:W-:Y:S02]  /*07f0*/  SHF.L.U32 R16, R21, 0x17, RZ ;  /* 0x0000001715107819 */ /* 0x000fe400000006ff */
[----:B------:R-:W-:-:S03]  /*0800*/  ISETP.NE.AND.EX P0, PT, R17, RZ, PT, P0 ;  /* 0x000000ff1100720c */ /* 0x000fc60003f05300 */
[----:B-1----:R-:W-:Y:S01]  /*0810*/  FFMA R16, R16, R24, R23 ;  /* 0x0000001810107223 */ /* 0x002fe20000000017 */
[----:B0-----:R-:W-:Y:S01]  /*0820*/  FMUL R3, R8, R3 ;  /* 0x0000000308037220 */ /* 0x001fe20000400000 */
[----:B------:R-:W-:Y:S02]  /*0830*/  IADD3 R8, P1, PT, R6, 0x10, RZ ;  /* 0x0000001006087810 */ /* 0x000fe40007f3e0ff */
[----:B------:R-:W-:Y:S01]  /*0840*/  SHF.L.U32 R6, R11, 0x17, RZ ;  /* 0x000000170b067819 */ /* 0x000fe200000006ff */
[----:B------:R-:W-:Y:S01]  /*0850*/  FMUL R3, R16, R3 ;  /* 0x0000000310037220 */ /* 0x000fe20000400000 */
[----:B------:R-:W-:-:S03]  /*0860*/  IADD3.X R7, PT, PT, RZ, R7, RZ, P1, !PT ;  /* 0x00000007ff077210 */ /* 0x000fc60000ffe4ff */
[----:B--2---:R-:W-:Y:S01]  /*0870*/  FFMA R3, R6, R22, R3 ;  /* 0x0000001606037223 */ /* 0x004fe20000000003 */
[----:B------:R-:W-:Y:S06]  /*0880*/  @P0 BRA `(.L_x_2) ;  /* 0xfffffff800800947 */ /* 0x000fec000383ffff */
.L_x_1:
[----:B------:R-:W-:Y:S05]  /*0890*/  BRA.U !UP0, `(.L_x_0) ;  /* 0x0000000508647547 */ /* 0x000fea000b800000 */
[----:B------:R-:W-:Y:S02]  /*08a0*/  UISETP.NE.U32.AND UP0, UPT, UR8, 0x1, UPT ;  /* 0x000000010800788c */ /* 0x000fe4000bf05070 */
[----:B------:R-:W-:Y:S02]  /*08b0*/  ULOP3.LUT UR4, UR4, 0x1, URZ, 0xc0, !UPT ;  /* 0x0000000104047892 */ /* 0x000fe4000f8ec0ff */
[----:B------:R-:W-:Y:S02]  /*08c0*/  UISETP.NE.AND.EX UP0, UPT, URZ, URZ, UPT, UP0 ;  /* 0x000000ffff00728c */ /* 0x000fe4000bf05300 */
[----:B------:R-:W-:-:S04]  /*08d0*/  UISETP.NE.U32.AND UP1, UPT, UR4, 0x1, UPT ;  /* 0x000000010400788c */ /* 0x000fc8000bf25070 */
[----:B------:R-:W-:-:S03]  /*08e0*/  UISETP.NE.U32.AND.EX UP1, UPT, URZ, URZ, UPT, UP1 ;  /* 0x000000ffff00728c */ /* 0x000fc6000bf25110 */
[----:B------:R-:W-:Y:S08]  /*08f0*/  BRA.U !UP0, `(.L_x_3) ;  /* 0x0000000108e07547 */ /* 0x000ff0000b800000 */
[C---:B------:R-:W-:Y:S02]  /*0900*/  SHF.L.U32 R17, R9.reuse, 0x2, RZ ;  /* 0x0000000209117819 */ /* 0x040fe400000006ff */
[----:B------:R-:W-:Y:S02]  /*0910*/  SHF.L.U64.HI R11, R9, 0x2, R10 ;  /* 0x00000002090b7819 */ /* 0x000fe4000001020a */
[----:B------:R-:W-:-:S04]  /*0920*/  IADD3 R6, P0, PT, R17, R12, RZ ;  /* 0x0000000c11067210 */ /* 0x000fc80007f1e0ff */
[----:B------:R-:W-:Y:S02]  /*0930*/  IADD3.X R7, PT, PT, R11, R13, RZ, P0, !PT ;  /* 0x0000000d0b077210 */ /* 0x000fe400007fe4ff */
[----:B------:R-:W-:-:S03]  /*0940*/  IADD3 R17, P0, PT, R17, 0x4, RZ ;  /* 0x0000000411117810 */ /* 0x000fc60007f1e0ff */
[----:B------:R-:W2:Y:S01]  /*0950*/  LDG.E R6, desc[UR6][R6.64] ;  /* 0x0000000606067981 */ /* 0x000ea2000c1e1900 */
[----:B------:R-:W-:Y:S02]  /*0960*/  LOP3.LUT R17, R17, 0xfffffffc, RZ, 0xc0, !PT ;  /* 0xfffffffc11117812 */ /* 0x000fe400078ec0ff */
[----:B------:R-:W-:Y:S02]  /*0970*/  IADD3.X R11, PT, PT, RZ, R11, RZ, P0, !PT ;  /* 0x0000000bff0b7210 */ /* 0x000fe400007fe4ff */
[----:B------:R-:W-:Y:S02]  /*0980*/  IADD3 R16, P0, PT, R17, R12, RZ ;  /* 0x0000000c11107210 */ /* 0x000fe40007f1e0ff */
[----:B------:R-:W-:-:S04]  /*0990*/  LOP3.LUT R11, R11, 0x3, RZ, 0xc0, !PT ;  /* 0x000000030b0b7812 */ /* 0x000fc800078ec0ff */
[----:B------:R-:W-:-:S05]  /*09a0*/  IADD3.X R17, PT, PT, R11, R13, RZ, P0, !PT ;  /* 0x0000000d0b117210 */ /* 0x000fca00007fe4ff */
[----:B------:R-:W3:Y:S01]  /*09b0*/  LDG.E R22, desc[UR6][R16.64] ;  /* 0x0000000610167981 */ /* 0x000ee2000c1e1900 */
[----:B------:R-:W-:Y:S01]  /*09c0*/  HFMA2 R10, -RZ, RZ, 0.96630859375, -0.0022525787353515625 ;  /* 0x3bbb989dff0a7431 */ /* 0x000fe200000001ff */
[----:B------:R-:W-:Y:S02]  /*09d0*/  MOV R8, 0x437c0000 ;  /* 0x437c000000087802 */ /* 0x000fe40000000f00 */
[----:B------:R-:W-:Y:S02]  /*09e0*/  IADD3 R9, PT, PT, R9, 0x2, RZ ;  /* 0x0000000209097810 */ /* 0x000fe40007ffe0ff */
[----:B--2--5:R-:W-:-:S05]  /*09f0*/  FMNMX R18, R5, R6, !PT ;  /* 0x0000000605127209 */ /* 0x024fca0007800000 */
[--C-:B------:R-:W-:Y:S01]  /*0a00*/  FADD R19, R5, -R18.reuse ;  /* 0x8000001205137221 */ /* 0x100fe20000000000 */
[----:B------:R-:W-:-:S03]  /*0a10*/  FADD R11, R6, -R18 ;  /* 0x80000012060b7221 */ /* 0x000fc60000000000 */
[-C--:B------:R-:W-:Y:S01]  /*0a20*/  FFMA.SAT R7, R19, R10.reuse, 0.5 ;  /* 0x3f00000013077423 */ /* 0x080fe2000000200a */
[----:B------:R-:W-:-:S03]  /*0a30*/  FFMA.SAT R21, R11, R10, 0.5 ;  /* 0x3f0000000b157423 */ /* 0x000fc6000000200a */
[-C--:B------:R-:W-:Y:S01]  /*0a40*/  FFMA.RM R7, R7, R8.reuse, 12582913 ;  /* 0x4b40000107077423 */ /* 0x080fe20000004008 */
[----:B------:R-:W-:Y:S01]  /*0a50*/  FFMA.RM R6, R21, R8, 12582913 ;  /* 0x4b40000115067423 */ /* 0x000fe20000004008 */
[----:B---3--:R-:W-:Y:S02]  /*0a60*/  FMNMX R5, R18, R22, !PT ;  /* 0x0000001612057209 */ /* 0x008fe40007800000 */
[C---:B------:R-:W-:Y:S01]  /*0a70*/  FADD R20, R7.reuse, -12583039 ;  /* 0xcb40007f07147421 */ /* 0x040fe20000000000 */
[----:B------:R-:W-:Y:S01]  /*0a80*/  FADD R16, R6, -12583039 ;  /* 0xcb40007f06107421 */ /* 0x000fe20000000000 */
[----:B------:R-:W-:Y:S01]  /*0a90*/  SHF.L.U32 R7, R7, 0x17, RZ ;  /* 0x0000001707077819 */ /* 0x000fe200000006ff */
[--C-:B------:R-:W-:Y:S01]  /*0aa0*/  FADD R17, R18, -R5.reuse ;  /* 0x8000000512117221 */ /* 0x100fe20000000000 */
[----:B------:R-:W-:Y:S01]  /*0ab0*/  FFMA R20, R19, 1.4426950216293334961, -R20 ;  /* 0x3fb8aa3b13147823 */ /* 0x000fe20000000814 */
[----:B------:R-:W-:Y:S02]  /*0ac0*/  SHF.L.U32 R6, R6, 0x17, RZ ;  /* 0x0000001706067819 */ /* 0x000fe400000006ff */
[----:B------:R-:W-:Y:S01]  /*0ad0*/  FFMA.SAT R21, R17, R10, 0.5 ;  /* 0x3f00000011157423 */ /* 0x000fe2000000200a */
[----:B------:R-:W-:Y:S01]  /*0ae0*/  FFMA R18, R19, 1.925963033500011079e-08, R20 ;  /* 0x32a5706013127823 */ /* 0x000fe20000000014 */
[----:B------:R-:W-:Y:S01]  /*0af0*/  FADD R19, R22, -R5 ;  /* 0x8000000516137221 */ /* 0x000fe20000000000 */
[----:B------:R-:W-:Y:S01]  /*0b00*/  FFMA R20, R11, 1.4426950216293334961, -R16 ;  /* 0x3fb8aa3b0b147823 */ /* 0x000fe20000000810 */
[----:B------:R-:W-:-:S02]  /*0b10*/  FFMA.RM R16, R21, R8, 12582913 ;  /* 0x4b40000115107423 */ /* 0x000fc40000004008 */
[----:B------:R-:W-:Y:S01]  /*0b20*/  FFMA.SAT R21, R19, R10, 0.5 ;  /* 0x3f00000013157423 */ /* 0x000fe2000000200a */
[----:B------:R-:W-:Y:S01]  /*0b30*/  FFMA R10, R11, 1.925963033500011079e-08, R20 ;  /* 0x32a570600b0a7823 */ /* 0x000fe20000000014 */
[C---:B------:R-:W-:Y:S01]  /*0b40*/  FADD R20, R16.reuse, -12583039 ;  /* 0xcb40007f10147421 */ /* 0x040fe20000000000 */
[----:B------:R-:W0:Y:S01]  /*0b50*/  MUFU.EX2 R18, R18 ;  /* 0x0000001200127308 */ /* 0x000e220000000800 */
[----:B------:R-:W-:Y:S01]  /*0b60*/  FFMA.RM R8, R21, R8, 12582913 ;  /* 0x4b40000115087423 */ /* 0x000fe20000004008 */
[----:B------:R-:W-:Y:S01]  /*0b70*/  SHF.L.U32 R16, R16, 0x17, RZ ;  /* 0x0000001710107819 */ /* 0x000fe200000006ff */
[C---:B------:R-:W-:Y:S02]  /*0b80*/  FFMA R20, R17.reuse, 1.4426950216293334961, -R20 ;  /* 0x3fb8aa3b11147823 */ /* 0x040fe40000000814 */
[C---:B------:R-:W-:Y:S01]  /*0b90*/  FADD R22, R8.reuse, -12583039 ;  /* 0xcb40007f08167421 */ /* 0x040fe20000000000 */
[----:B------:R-:W-:Y:S01]  /*0ba0*/  SHF.L.U32 R8, R8, 0x17, RZ ;  /* 0x0000001708087819 */ /* 0x000fe200000006ff */
[----:B------:R-:W-:Y:S01]  /*0bb0*/  FFMA R20, R17, 1.925963033500011079e-08, R20 ;  /* 0x32a5706011147823 */ /* 0x000fe20000000014 */
[----:B------:R-:W1:Y:S01]  /*0bc0*/  MUFU.EX2 R10, R10 ;  /* 0x0000000a000a7308 */ /* 0x000e620000000800 */
[----:B------:R-:W-:-:S04]  /*0bd0*/  FFMA R22, R19, 1.4426950216293334961, -R22 ;  /* 0x3fb8aa3b13167823 */ /* 0x000fc80000000816 */
[----:B------:R-:W-:-:S03]  /*0be0*/  FFMA R22, R19, 1.925963033500011079e-08, R22 ;  /* 0x32a5706013167823 */ /* 0x000fc60000000016 */
[----:B------:R-:W2:Y:S01]  /*0bf0*/  MUFU.EX2 R11, R20 ;  /* 0x00000014000b7308 */ /* 0x000ea20000000800 */
[----:B0-----:R-:W-:-:S04]  /*0c00*/  FMUL R18, R7, R18 ;  /* 0x0000001207127220 */ /* 0x001fc80000400000 */
[----:B------:R-:W-:-:S03]  /*0c10*/  FMUL R3, R3, R18 ;  /* 0x0000001203037220 */ /* 0x000fc60000400000 */
[----:B------:R-:W0:Y:S01]  /*0c20*/  MUFU.EX2 R22, R22 ;  /* 0x0000001600167308 */ /* 0x000e220000000800 */
[----:B-1----:R-:W-:Y:S01]  /*0c30*/  FFMA R3, R6, R10, R3 ;  /* 0x0000000a06037223 */ /* 0x002fe20000000003 */
[----:B------:R-:W-:Y:S02]  /*0c40*/  HFMA2 R10, -RZ, RZ, 0, 0 ;  /* 0x00000000ff0a7431 */ /* 0x000fe400000001ff */
[----:B--2---:R-:W-:-:S04]  /*0c50*/  FMUL R16, R16, R11 ;  /* 0x0000000b10107220 */ /* 0x004fc80000400000 */
[----:B------:R-:W-:-:S04]  /*0c60*/  FMUL R3, R3, R16 ;  /* 0x0000001003037220 */ /* 0x000fc80000400000 */
[----:B0-----:R-:W-:-:S07]  /*0c70*/  FFMA R3, R8, R22, R3 ;  /* 0x0000001608037223 */ /* 0x001fce0000000003 */
.L_x_3:
[----:B------:R-:W-:Y:S05]  /*0c80*/  BRA.U UP1, `(.L_x_0) ;  /* 0x0000000101687547 */ /* 0x000fea000b800000 */
[----:B------:R-:W-:-:S04]  /*0c90*/  LEA R8, P0, R9, R12, 0x2 ;  /* 0x0000000c09087211 */ /* 0x000fc800078010ff */
[----:B------:R-:W-:-:S05]  /*0ca0*/  LEA.HI.X R9, R9, R13, R10, 0x2, P0 ;  /* 0x0000000d09097211 */ /* 0x000fca00000f140a */
[----:B------:R-:W2:Y:S01]  /*0cb0*/  LDG.E R8, desc[UR6][R8.64] ;  /* 0x0000000608087981 */ /* 0x000ea2000c1e1900 */
[----:B------:R-:W-:Y:S01]  /*0cc0*/  HFMA2 R17, -RZ, RZ, 3.7421875, 0 ;  /* 0x437c0000ff117431 */ /* 0x000fe200000001ff */
[----:B------:R-:W-:Y:S02]  /*0cd0*/  MOV R16, 0x3bbb989d ;  /* 0x3bbb989d00107802 */ /* 0x000fe40000000f00 */
[----:B--2--5:R-:W-:-:S05]  /*0ce0*/  FMNMX R6, R5, R8, !PT ;  /* 0x0000000805067209 */ /* 0x024fca0007800000 */
[--C-:B------:R-:W-:Y:S01]  /*0cf0*/  FADD R5, R5, -R6.reuse ;  /* 0x8000000605057221 */ /* 0x100fe20000000000 */
[----:B------:R-:W-:-:S03]  /*0d00*/  FADD R11, R8, -R6 ;  /* 0x80000006080b7221 */ /* 0x000fc60000000000 */
[-C--:B------:R-:W-:Y:S01]  /*0d10*/  FFMA.SAT R7, R5, R16.reuse, 0.5 ;  /* 0x3f00000005077423 */ /* 0x080fe20000002010 */
[----:B------:R-:W-:-:S03]  /*0d20*/  FFMA.SAT R16, R11, R16, 0.5 ;  /* 0x3f0000000b107423 */ /* 0x000fc60000002010 */
[-C--:B------:R-:W-:Y:S01]  /*0d30*/  FFMA.RM R7, R7, R17.reuse, 12582913 ;  /* 0x4b40000107077423 */ /* 0x080fe20000004011 */
[----:B------:R-:W-:-:S03]  /*0d40*/  FFMA.RM R16, R16, R17, 12582913 ;  /* 0x4b40000110107423 */ /* 0x000fc60000004011 */
[C---:B------:R-:W-:Y:S01]  /*0d50*/  FADD R10, R7.reuse, -12583039 ;  /* 0xcb40007f070a7421 */ /* 0x040fe20000000000 */
[C---:B------:R-:W-:Y:S01]  /*0d60*/  FADD R8, R16.reuse, -12583039 ;  /* 0xcb40007f10087421 */ /* 0x040fe20000000000 */
[----:B------:R-:W-:Y:S02]  /*0d70*/  SHF.L.U32 R7, R7, 0x17, RZ ;  /* 0x0000001707077819 */ /* 0x000fe400000006ff */
[----:B------:R-:W-:Y:S01]  /*0d80*/  FFMA R10, R5, 1.4426950216293334961, -R10 ;  /* 0x3fb8aa3b050a7823 */ /* 0x000fe2000000080a */
[----:B------:R-:W-:Y:S01]  /*0d90*/  FFMA R8, R11, 1.4426950216293334961, -R8 ;  /* 0x3fb8aa3b0b087823 */ /* 0x000fe20000000808 */
[----:B------:R-:W-:Y:S02]  /*0da0*/  SHF.L.U32 R16, R16, 0x17, RZ ;  /* 0x0000001710107819 */ /* 0x000fe400000006ff */
[----:B------:R-:W-:Y:S01]  /*0db0*/  FFMA R10, R5, 1.925963033500011079e-08, R10 ;  /* 0x32a57060050a7823 */ /* 0x000fe2000000000a */
[----:B------:R-:W-:Y:S01]  /*0dc0*/  FFMA R11, R11, 1.925963033500011079e-08, R8 ;  /* 0x32a570600b0b7823 */ /* 0x000fe20000000008 */
[----:B------:R-:W-:-:S04]  /*0dd0*/  MOV R5, R6 ;  /* 0x0000000600057202 */ /* 0x000fc80000000f00 */
[----:B------:R-:W0:Y:S08]  /*0de0*/  MUFU.EX2 R10, R10 ;  /* 0x0000000a000a7308 */ /* 0x000e300000000800 */
[----:B------:R-:W1:Y:S01]  /*0df0*/  MUFU.EX2 R11, R11 ;  /* 0x0000000b000b7308 */ /* 0x000e620000000800 */
[----:B0-----:R-:W-:-:S04]  /*0e00*/  FMUL R8, R7, R10 ;  /* 0x0000000a07087220 */ /* 0x001fc80000400000 */
[----:B------:R-:W-:-:S04]  /*0e10*/  FMUL R3, R3, R8 ;  /* 0x0000000803037220 */ /* 0x000fc80000400000 */
[----:B-1----:R-:W-:-:S07]  /*0e20*/  FFMA R3, R16, R11, R3 ;  /* 0x0000000b10037223 */ /* 0x002fce0000000003 */
.L_x_0:
[----:B------:R-:W0:Y:S02]  /*0e30*/  LDCU.64 UR4, c[0x0][0x390] ;  /* 0x00007200ff0477ac */ /* 0x000e240008000a00 */
[----:B0-----:R-:W-:-:S04]  /*0e40*/  ISETP.NE.U32.AND P0, PT, RZ, UR4, PT ;  /* 0x00000004ff007c0c */ /* 0x001fc8000bf05070 */
[----:B------:R-:W-:-:S13]  /*0e50*/  ISETP.NE.AND.EX P0, PT, RZ, UR5, PT, P0 ;  /* 0x00000005ff007c0c */ /* 0x000fda000bf05300 */
[----:B------:R-:W-:Y:S05]  /*0e60*/  @!P0 EXIT ;  /* 0x000000000000894d */ /* 0x000fea0003800000 */
[----:B------:R-:W-:Y:S01]  /*0e70*/  UISETP.GE.U32.AND UP0, UPT, UR4, 0x8, UPT ;  /* 0x000000080400788c */ /* 0x000fe2000bf06070 */
[----:B------:R-:W-:Y:S01]  /*0e80*/  CS2R R6, SRZ ;  /* 0x0000000000067805 */ /* 0x000fe2000001ff00 */
[----:B------:R-:W-:Y:S02]  /*0e90*/  ULOP3.LUT UR8, UR4, 0x7, URZ, 0xc0, !UPT ;  /* 0x0000000704087892 */ /* 0x000fe4000f8ec0ff */
[----:B------:R-:W-:-:S09]  /*0ea0*/  UISETP.GE.U32.AND.EX UP0, UPT, UR5, URZ, UPT, UP0 ;  /* 0x000000ff0500728c */ /* 0x000fd2000bf06100 */
[----:B------:R-:W-:Y:S05]  /*0eb0*/  BRA.U !UP0, `(.L_x_4) ;  /* 0x0000000d089c7547 */ /* 0x000fea000b800000 */
[----:B------:R-:W0:Y:S01]  /*0ec0*/  LDC R7, c[0x0][0x394] ;  /* 0x0000e500ff077b82 */ /* 0x000e220000000800 */
[----:B------:R-:W1:Y:S01]  /*0ed0*/  LDCU.128 UR12, c[0x0][0x380] ;  /* 0x00007000ff0c77ac */ /* 0x000e620008000c00 */
[----:B------:R-:W-:Y:S01]  /*0ee0*/  IADD3 R0, P0, PT, R0, 0x10, RZ ;  /* 0x0000001000007810 */ /* 0x000fe20007f1e0ff */
[----:B------:R-:W-:-:S03]  /*0ef0*/  ULOP3.LUT UR4, UR4, 0xfffffff8, URZ, 0xc0, !UPT ;  /* 0xfffffff804047892 */ /* 0x000fc6000f8ec0ff */
[----:B------:R-:W-:-:S03]  /*0f00*/  IADD3.X R2, PT, PT, RZ, R2, RZ, P0, !PT ;  /* 0x00000002ff027210 */ /* 0x000fc600007fe4ff */
[----:B------:R-:W-:Y:S02]  /*0f10*/  MOV R6, UR4 ;  /* 0x0000000400067c02 */ /* 0x000fe40008000f00 */
[----:B------:R-:W-:Y:S02]  /*0f20*/  MOV R10, UR4 ;  /* 0x00000004000a7c02 */ /* 0x000fe40008000f00 */
[C---:B-1----:R-:W-:Y:S02]  /*0f30*/  IADD3 R8, P1, PT, R0.reuse, UR14, RZ ;  /* 0x0000000e00087c10 */ /* 0x042fe4000ff3e0ff */
[----:B------:R-:W-:Y:S02]  /*0f40*/  IADD3 R16, P0, PT, R0, UR12, RZ ;  /* 0x0000000c00107c10 */ /* 0x000fe4000ff1e0ff */
[C---:B------:R-:W-:Y:S02]  /*0f50*/  IADD3.X R9, PT, PT, R2.reuse, UR15, RZ, P1, !PT ;  /* 0x0000000f02097c10 */ /* 0x040fe40008ffe4ff */
[----:B------:R-:W-:-:S02]  /*0f60*/  IADD3.X R17, PT, PT, R2, UR13, RZ, P0, !PT ;  /* 0x0000000d02117c10 */ /* 0x000fc400087fe4ff */
[----:B0-----:R-:W-:-:S07]  /*0f70*/  MOV R11, R7 ;  /* 0x00000007000b7202 */ /* 0x001fce0000000f00 */
.L_x_21:
[----:B0-----:R-:W2:Y:S01]  /*0f80*/  LDG.E R0, desc[UR6][R16.64+-0x10] ;  /* 0xfffff00610007981 */ /* 0x001ea2000c1e1900 */
[----:B------:R-:W-:Y:S01]  /*0f90*/  HFMA2 R19, -RZ, RZ, 0.96630859375, -0.0022525787353515625 ;  /* 0x3bbb989dff137431 */ /* 0x000fe200000001ff */
[----:B------:R-:W-:Y:S01]  /*0fa0*/  MOV R21, 0x437c0000 ;  /* 0x437c000000157802 */ /* 0x000fe20000000f00 */
[----:B------:R-:W0:Y:S01]  /*0fb0*/  MUFU.RCP R18, R3 ;  /* 0x0000000300127308 */ /* 0x000e220000001000 */
[----:B------:R-:W-:Y:S01]  /*0fc0*/  IADD3 R10, P0, PT, R10, -0x8, RZ ;  /* 0xfffffff80a0a7810 */ /* 0x000fe20007f1e0ff */
[----:B------:R-:W-:Y:S01]  /*0fd0*/  BSSY.RECONVERGENT B2, `(.L_x_5) ;  /* 0x0000019000027945 */ /* 0x000fe20003800200 */
[----:B------:R-:W-:Y:S02]  /*0fe0*/  MOV R24, R8 ;  /* 0x0000000800187202 */ /* 0x000fe40000000f00 */
[----:B------:R-:W-:Y:S02]  /*0ff0*/  IADD3.X R11, PT, PT, R11, -0x1, RZ, P0, !PT ;  /* 0xffffffff0b0b7810 */ /* 0x000fe400007fe4ff */
[----:B------:R-:W-:-:S02]  /*1000*/  ISETP.NE.U32.AND P0, PT, R10, RZ, PT ;  /* 0x000000ff0a00720c */ /* 0x000fc40003f05070 */
[----:B------:R-:W-:Y:S02]  /*1010*/  MOV R25, R9 ;  /* 0x0000000900197202 */ /* 0x000fe40000000f00 */
[----:B------:R-:W-:Y:S01]  /*1020*/  ISETP.NE.AND.EX P0, PT, R11, RZ, PT, P0 ;  /* 0x000000ff0b00720c */ /* 0x000fe20003f05300 */
[----:B--2--5:R-:W-:-:S04]  /*1030*/  FADD R0, R0, -R5 ;  /* 0x8000000500007221 */ /* 0x024fc80000000000 */
[----:B------:R-:W-:-:S04]  /*1040*/  FFMA.SAT R2, R0, R19, 0.5 ;  /* 0x3f00000000027423 */ /* 0x000fc80000002013 */
[----:B------:R-:W-:Y:S01]  /*1050*/  FFMA.RM R2, R2, R21, 12582913 ;  /* 0x4b40000102027423 */ /* 0x000fe20000004015 */
[----:B0-----:R-:W-:-:S03]  /*1060*/  FFMA R21, R18, -R3, 1 ;  /* 0x3f80000012157423 */ /* 0x001fc60000000803 */
[----:B------:R-:W-:Y:S01]  /*1070*/  FADD R19, R2, -12583039 ;  /* 0xcb40007f02137421 */ /* 0x000fe20000000000 */
[----:B------:R-:W-:-:S03]  /*1080*/  FFMA R21, R18, R21, R18 ;  /* 0x0000001512157223 */ /* 0x000fc60000000012 */
[----:B------:R-:W-:-:S04]  /*1090*/  FFMA R19, R0, 1.4426950216293334961, -R19 ;  /* 0x3fb8aa3b00137823 */ /* 0x000fc80000000813 */
[----:B------:R-:W-:Y:S01]  /*10a0*/  FFMA R19, R0, 1.925963033500011079e-08, R19 ;  /* 0x32a5706000137823 */ /* 0x000fe20000000013 */
[----:B------:R-:W-:-:S05]  /*10b0*/  SHF.L.U32 R0, R2, 0x17, RZ ;  /* 0x0000001702007819 */ /* 0x000fca00000006ff */
[----:B------:R-:W0:Y:S02]  /*10c0*/  MUFU.EX2 R19, R19 ;  /* 0x0000001300137308 */ /* 0x000e240000000800 */
[----:B0-----:R-:W-:-:S06]  /*10d0*/  FMUL R0, R0, R19 ;  /* 0x0000001300007220 */ /* 0x001fcc0000400000 */
[----:B------:R-:W0:Y:S01]  /*10e0*/  FCHK P1, R0, R3 ;  /* 0x0000000300007302 */ /* 0x000e220000020000 */
[----:B------:R-:W-:-:S04]  /*10f0*/  FFMA R2, R0, R21, RZ ;  /* 0x0000001500027223 */ /* 0x000fc800000000ff */
[----:B------:R-:W-:-:S04]  /*1100*/  FFMA R18, R2, -R3, R0 ;  /* 0x8000000302127223 */ /* 0x000fc80000000000 */
[----:B------:R-:W-:Y:S01]  /*1110*/  FFMA R21, R21, R18, R2 ;  /* 0x0000001215157223 */ /* 0x000fe20000000002 */
[----:B0-----:R-:W-:Y:S06]  /*1120*/  @!P1 BRA `(.L_x_6) ;  /* 0x00000000000c9947 */ /* 0x001fec0003800000 */
[----:B------:R-:W-:-:S07]  /*1130*/  MOV R2, 0x1150 ;  /* 0x0000115000027802 */ /* 0x000fce0000000f00 */
[----:B------:R-:W-:Y:S05]  /*1140*/  CALL.REL.NOINC `($__internal_0_$__cuda_sm3x_div_rn_noftz_f32_slowpath) ;  /* 0x0000001c00547944 */ /* 0x000fea0003c00000 */
[----:B------:R-:W-:-:S07]  /*1150*/  MOV R21, R0 ;  /* 0x0000000000157202 */ /* 0x000fce0000000f00 */
.L_x_6:
[----:B------:R-:W-:Y:S05]  /*1160*/  BSYNC.RECONVERGENT B2 ;  /* 0x0000000000027941 */ /* 0x000fea0003800200 */
.L_x_5:
[----:B------:R0:W-:Y:S04]  /*1170*/  STG.E desc[UR6][R24.64+-0x10], R21 ;  /* 0xfffff01518007986 */ /* 0x0001e8000c101906 */
[----:B------:R-:W2:Y:S01]  /*1180*/  LDG.E R0, desc[UR6][R16.64+-0xc] ;  /* 0xfffff40610007981 */ /* 0x000ea2000c1e1900 */
[----:B------:R-:W-:Y:S01]  /*1190*/  HFMA2 R9, -RZ, RZ, 0.96630859375, -0.0022525787353515625 ;  /* 0x3bbb989dff097431 */ /* 0x000fe200000001ff */
[----:B------:R-:W-:Y:S01]  /*11a0*/  MOV R19, 0x437c0000 ;  /* 0x437c000000137802 */ /* 0x000fe20000000f00 */
[----:B------:R-:W1:Y:S01]  /*11b0*/  MUFU.RCP R8, R3 ;  /* 0x0000000300087308 */ /* 0x000e620000001000 */
[----:B------:R-:W-:Y:S01]  /*11c0*/  BSSY.RECONVERGENT B2, `(.L_x_7) ;  /* 0x0000014000027945 */ /* 0x000fe20003800200 */
[----:B--2---:R-:W-:-:S04]  /*11d0*/  FADD R0, R0, -R5 ;  /* 0x8000000500007221 */ /* 0x004fc80000000000 */
[----:B------:R-:W-:-:S04]  /*11e0*/  FFMA.SAT R2, R0, R9, 0.5 ;  /* 0x3f00000000027423 */ /* 0x000fc80000002009 */
[----:B------:R-:W-:Y:S01]  /*11f0*/  FFMA.RM R2, R2, R19, 12582913 ;  /* 0x4b40000102027423 */ /* 0x000fe20000004013 */
[----:B-1----:R-:W-:-:S03]  /*1200*/  FFMA R19, R8, -R3, 1 ;  /* 0x3f80000008137423 */ /* 0x002fc60000000803 */
[C---:B------:R-:W-:Y:S01]  /*1210*/  FADD R9, R2.reuse, -12583039 ;  /* 0xcb40007f02097421 */ /* 0x040fe20000000000 */
[----:B------:R-:W-:-:S03]  /*1220*/  SHF.L.U32 R2, R2, 0x17, RZ ;  /* 0x0000001702027819 */ /* 0x000fc600000006ff */
[----:B------:R-:W-:-:S04]  /*1230*/  FFMA R9, R0, 1.4426950216293334961, -R9 ;  /* 0x3fb8aa3b00097823 */ /* 0x000fc80000000809 */
[----:B------:R-:W-:Y:S01]  /*1240*/  FFMA R9, R0, 1.925963033500011079e-08, R9 ;  /* 0x32a5706000097823 */ /* 0x000fe20000000009 */
[----:B------:R-:W-:-:S05]  /*1250*/  FFMA R0, R8, R19, R8 ;  /* 0x0000001308007223 */ /* 0x000fca0000000008 */
[----:B------:R-:W0:Y:S02]  /*1260*/  MUFU.EX2 R9, R9 ;  /* 0x0000000900097308 */ /* 0x000e240000000800 */
[----:B0-----:R-:W-:-:S06]  /*1270*/  FMUL R21, R2, R9 ;  /* 0x0000000902157220 */ /* 0x001fcc0000400000 */
[----:B------:R-:W0:Y:S01]  /*1280*/  FCHK P1, R21, R3 ;  /* 0x0000000315007302 */ /* 0x000e220000020000 */
[----:B------:R-:W-:-:S04]  /*1290*/  FFMA R2, R0, R21, RZ ;  /* 0x0000001500027223 */ /* 0x000fc800000000ff */
[----:B------:R-:W-:-:S04]  /*12a0*/  FFMA R19, R2, -R3, R21 ;  /* 0x8000000302137223 */ /* 0x000fc80000000015 */
[----:B------:R-:W-:Y:S01]  /*12b0*/  FFMA R0, R0, R19, R2 ;  /* 0x0000001300007223 */ /* 0x000fe20000000002 */
[----:B0-----:R-:W-:Y:S06]  /*12c0*/  @!P1 BRA `(.L_x_8) ;  /* 0x00000000000c9947 */ /* 0x001fec0003800000 */
[----:B------:R-:W-:Y:S02]  /*12d0*/  MOV R0, R21 ;  /* 0x0000001500007202 */ /* 0x000fe40000000f00 */
[----:B------:R-:W-:-:S07]  /*12e0*/  MOV R2, 0x1300 ;  /* 0x0000130000027802 */ /* 0x000fce0000000f00 */
[----:B------:R-:W-:Y:S05]  /*12f0*/  CALL.REL.NOINC `($__internal_0_$__cuda_sm3x_div_rn_noftz_f32_slowpath) ;  /* 0x0000001800e87944 */ /* 0x000fea0003c00000 */
.L_x_8:
[----:B------:R-:W-:Y:S05]  /*1300*/  BSYNC.RECONVERGENT B2 ;  /* 0x0000000000027941 */ /* 0x000fea0003800200 */
.L_x_7:
        /* <DEDUP_REMOVED lines=11> */
[----:B------:R-:W-:Y:S01]  /*13c0*/  SHF.L.U32 R8, R8, 0x17, RZ ;  /* 0x0000001708087819 */ /* 0x000fe200000006ff */
[----:B0-----:R-:W-:Y:S02]  /*13d0*/  FFMA R0, R18, R19, R18 ;  /* 0x0000001312007223 */ /* 0x001fe40000000012 */
[----:B------:R-:W-:-:S04]  /*13e0*/  FFMA R9, R2, 1.4426950216293334961, -R9 ;  /* 0x3fb8aa3b02097823 */ /* 0x000fc80000000809 */
[----:B------:R-:W-:-:S06]  /*13f0*/  FFMA R9, R2, 1.925963033500011079e-08, R9 ;  /* 0x32a5706002097823 */ /* 0x000fcc0000000009 */
        /* <DEDUP_REMOVED lines=10> */
.L_x_10:
[----:B------:R-:W-:Y:S05]  /*14a0*/  BSYNC.RECONVERGENT B2 ;  /* 0x0000000000027941 */ /* 0x000fea0003800200 */
.L_x_9:
        /* <DEDUP_REMOVED lines=25> */
.L_x_12:
[----:B------:R-:W-:Y:S05]  /*1640*/  BSYNC.RECONVERGENT B2 ;  /* 0x0000000000027941 */ /* 0x000fea0003800200 */
.L_x_11:
        /* <DEDUP_REMOVED lines=25> */
.L_x_14:
[----:B------:R-:W-:Y:S05]  /*17e0*/  BSYNC.RECONVERGENT B2 ;  /* 0x0000000000027941 */ /* 0x000fea0003800200 */
.L_x_13:
        /* <DEDUP_REMOVED lines=25> */
.L_x_16:
[----:B------:R-:W-:Y:S05]  /*1980*/  BSYNC.RECONVERGENT B2 ;  /* 0x0000000000027941 */ /* 0x000fea0003800200 */
.L_x_15:
        /* <DEDUP_REMOVED lines=25> */
.L_x_18:
[----:B------:R-:W-:Y:S05]  /*1b20*/  BSYNC.RECONVERGENT B2 ;  /* 0x0000000000027941 */ /* 0x000fea0003800200 */
.L_x_17:
        /* <DEDUP_REMOVED lines=25> */
.L_x_20:
[----:B------:R-:W-:Y:S05]  /*1cc0*/  BSYNC.RECONVERGENT B2 ;  /* 0x0000000000027941 */ /* 0x000fea0003800200 */
.L_x_19:
[----:B------:R0:W-:Y:S01]  /*1cd0*/  STG.E desc[UR6][R24.64+0xc], R0 ;  /* 0x00000c0018007986 */ /* 0x0001e2000c101906 */
[----:B------:R-:W-:Y:S02]  /*1ce0*/  IADD3 R8, P1, PT, R24, 0x20, RZ ;  /* 0x0000002018087810 */ /* 0x000fe40007f3e0ff */
[----:B------:R-:W-:Y:S02]  /*1cf0*/  IADD3 R16, P2, PT, R16, 0x20, RZ ;  /* 0x0000002010107810 */ /* 0x000fe40007f5e0ff */
[----:B------:R-:W-:Y:S02]  /*1d00*/  IADD3.X R9, PT, PT, RZ, R25, RZ, P1, !PT ;  /* 0x00000019ff097210 */ /* 0x000fe40000ffe4ff */
[----:B------:R-:W-:Y:S01]  /*1d10*/  IADD3.X R17, PT, PT, RZ, R17, RZ, P2, !PT ;  /* 0x00000011ff117210 */ /* 0x000fe200017fe4ff */
[----:B------:R-:W-:Y:S08]  /*1d20*/  @P0 BRA `(.L_x_21) ;  /* 0xfffffff000940947 */ /* 0x000ff0000383ffff */
.L_x_4:
[----:B------:R-:W-:-:S04]  /*1d30*/  ISETP.NE.U32.AND P0, PT, RZ, UR8, PT ;  /* 0x00000008ff007c0c */ /* 0x000fc8000bf05070 */
[----:B------:R-:W-:-:S13]  /*1d40*/  ISETP.NE.AND.EX P0, PT, RZ, RZ, PT, P0 ;  /* 0x000000ffff00720c */ /* 0x000fda0003f05300 */
[----:B------:R-:W-:Y:S05]  /*1d50*/  @!P0 EXIT ;  /* 0x000000000000894d */ /* 0x000fea0003800000 */
[----:B------:R-:W1:Y:S01]  /*1d60*/  LDCU UR4, c[0x0][0x390] ;  /* 0x00007200ff0477ac */ /* 0x000e620008000800 */
[----:B------:R-:W-:-:S04]  /*1d70*/  UISETP.GE.U32.AND UP0, UPT, UR8, 0x4, UPT ;  /* 0x000000040800788c */ /* 0x000fc8000bf06070 */
[----:B------:R-:W-:Y:S02]  /*1d80*/  UISETP.GE.U32.AND.EX UP0, UPT, URZ, URZ, UPT, UP0 ;  /* 0x000000ffff00728c */ /* 0x000fe4000bf06100 */
[----:B-1----:R-:W-:-:S07]  /*1d90*/  ULOP3.LUT UR4, UR4, 0x3, URZ, 0xc0, !UPT ;  /* 0x0000000304047892 */ /* 0x002fce000f8ec0ff */
[----:B------:R-:W-:Y:S05]  /*1da0*/  BRA.U !UP0, `(.L_x_22) ;  /* 0x0000000908607547 */ /* 0x000fea000b800000 */
[----:B------:R-:W-:-:S04]  /*1db0*/  LEA R8, P0, R6, R12, 0x2 ;  /* 0x0000000c06087211 */ /* 0x000fc800078010ff */
[----:B------:R-:W-:-:S05]  /*1dc0*/  LEA.HI.X R9, R6, R13, R7, 0x2, P0 ;  /* 0x0000000d06097211 */ /* 0x000fca00000f1407 */
[----:B------:R1:W0:Y:S01]  /*1dd0*/  LDG.E R8, desc[UR6][R8.64] ;  /* 0x0000000608087981 */ /* 0x000222000c1e1900 */
[----:B------:R-:W-:Y:S01]  /*1de0*/  HFMA2 R11, -RZ, RZ, 0.96630859375, -0.0022525787353515625 ;  /* 0x3bbb989dff0b7431 */ /* 0x000fe200000001ff */
[----:B------:R-:W-:Y:S01]  /*1df0*/  MOV R17, 0x437c0000 ;  /* 0x437c000000117802 */ /* 0x000fe20000000f00 */
[----:B------:R-:W1:Y:S01]  /*1e00*/  MUFU.RCP R10, R3 ;  /* 0x00000003000a7308 */ /* 0x000e620000001000 */
[----:B------:R-:W-:Y:S01]  /*1e10*/  BSSY.RECONVERGENT B2, `(.L_x_23) ;  /* 0x0000016000027945 */ /* 0x000fe20003800200 */
[----:B-1----:R-:W-:Y:S01]  /*1e20*/  FFMA R9, R10, -R3, 1 ;  /* 0x3f8000000a097423 */ /* 0x002fe20000000803 */
[----:B0----5:R-:W-:-:S04]  /*1e30*/  FADD R0, R8, -R5 ;  /* 0x8000000508007221 */ /* 0x021fc80000000000 */
[----:B------:R-:W-:-:S04]  /*1e40*/  FFMA.SAT R2, R0, R11, 0.5 ;  /* 0x3f00000000027423 */ /* 0x000fc8000000200b */
[----:B------:R-:W-:-:S04]  /*1e50*/  FFMA.RM R2, R2, R17, 12582913 ;  /* 0x4b40000102027423 */ /* 0x000fc80000004011 */
[C---:B------:R-:W-:Y:S01]  /*1e60*/  FADD R11, R2.reuse, -12583039 ;  /* 0xcb40007f020b7421 */ /* 0x040fe20000000000 */
[----:B------:R-:W-:-:S03]  /*1e70*/  SHF.L.U32 R2, R2, 0x17, RZ ;  /* 0x0000001702027819 */ /* 0x000fc600000006ff */
[----:B------:R-:W-:-:S04]  /*1e80*/  FFMA R11, R0, 1.4426950216293334961, -R11 ;  /* 0x3fb8aa3b000b7823 */ /* 0x000fc8000000080b */
[----:B------:R-:W-:Y:S01]  /*1e90*/  FFMA R16, R0, 1.925963033500011079e-08, R11 ;  /* 0x32a5706000107823 */ /* 0x000fe2000000000b */
[----:B------:R-:W-:-:S03]  /*1ea0*/  FFMA R0, R10, R9, R10 ;  /* 0x000000090a007223 */ /* 0x000fc6000000000a */
[----:B------:R-:W0:Y:S02]  /*1eb0*/  MUFU.EX2 R11, R16 ;  /* 0x00000010000b7308 */ /* 0x000e240000000800 */
[----:B0-----:R-:W-:Y:S01]  /*1ec0*/  FMUL R8, R2, R11 ;  /* 0x0000000b02087220 */ /* 0x001fe20000400000 */
[----:B------:R-:W-:-:S05]  /*1ed0*/  IADD3 R11, P1, PT, R6, R14, RZ ;  /* 0x0000000e060b7210 */ /* 0x000fca0007f3e0ff */
[----:B------:R-:W0:Y:S01]  /*1ee0*/  FCHK P0, R8, R3 ;  /* 0x0000000308007302 */ /* 0x000e220000000000 */
[----:B------:R-:W-:Y:S01]  /*1ef0*/  FFMA R9, R0, R8, RZ ;  /* 0x0000000800097223 */ /* 0x000fe200000000ff */
[----:B------:R-:W-:-:S03]  /*1f00*/  IADD3.X R10, PT, PT, R7, R4, RZ, P1, !PT ;  /* 0x00000004070a7210 */ /* 0x000fc60000ffe4ff */
[----:B------:R-:W-:-:S04]  /*1f10*/  FFMA R2, R9, -R3, R8 ;  /* 0x8000000309027223 */ /* 0x000fc80000000008 */
[----:B------:R-:W-:Y:S01]  /*1f20*/  FFMA R0, R0, R2, R9 ;  /* 0x0000000200007223 */ /* 0x000fe20000000009 */
[----:B0-----:R-:W-:Y:S06]  /*1f30*/  @!P0 BRA `(.L_x_24) ;  /* 0x00000000000c8947 */ /* 0x001fec0003800000 */
[----:B------:R-:W-:Y:S02]  /*1f40*/  MOV R0, R8 ;  /* 0x0000000800007202 */ /* 0x000fe40000000f00 */
[----:B------:R-:W-:-:S07]  /*1f50*/  MOV R2, 0x1f70 ;  /* 0x00001f7000027802 */ /* 0x000fce0000000f00 */
[----:B------:R-:W-:Y:S05]  /*1f60*/  CALL.REL.NOINC `($__internal_0_$__cuda_sm3x_div_rn_noftz_f32_slowpath) ;  /* 0x0000000c00cc7944 */ /* 0x000fea0003c00000 */
.L_x_24:
[----:B------:R-:W-:Y:S05]  /*1f70*/  BSYNC.RECONVERGENT B2 ;  /* 0x0000000000027941 */ /* 0x000fea0003800200 */
.L_x_23:
[----:B------:R-:W0:Y:S01]  /*1f80*/  LDCU.64 UR8, c[0x0][0x388] ;  /* 0x00007100ff0877ac */ /* 0x000e220008000a00 */
[----:B------:R-:W-:-:S04]  /*1f90*/  IADD3 R17, P0, PT, R6, 0x1, RZ ;  /* 0x0000000106117810 */ /* 0x000fc80007f1e0ff */
[----:B------:R-:W-:Y:S02]  /*1fa0*/  IADD3.X R2, PT, PT, RZ, R7, RZ, P0, !PT ;  /* 0x00000007ff027210 */ /* 0x000fe400007fe4ff */
[C---:B------:R-:W-:Y:S02]  /*1fb0*/  SHF.L.U32 R19, R17.reuse, 0x2, RZ ;  /* 0x0000000211137819 */ /* 0x040fe400000006ff */
[----:B------:R-:W-:Y:S02]  /*1fc0*/  SHF.L.U64.HI R21, R17, 0x2, R2 ;  /* 0x0000000211157819 */ /* 0x000fe40000010202 */
[----:B------:R-:W-:Y:S02]  /*1fd0*/  LOP3.LUT R19, R19, 0xfffffffc, RZ, 0xc0, !PT ;  /* 0xfffffffc13137812 */ /* 0x000fe400078ec0ff */
[----:B------:R-:W-:Y:S02]  /*1fe0*/  LOP3.LUT R21, R21, 0x3, RZ, 0xc0, !PT ;  /* 0x0000000315157812 */ /* 0x000fe400078ec0ff */
[----:B------:R-:W-:-:S02]  /*1ff0*/  IADD3 R18, P1, PT, R19, R12, RZ ;  /* 0x0000000c13127210 */ /* 0x000fc40007f3e0ff */
[----:B0-----:R-:W-:Y:S02]  /*2000*/  LEA R8, P0, R11, UR8, 0x2 ;  /* 0x000000080b087c11 */ /* 0x001fe4000f8010ff */
[----:B------:R-:W-:Y:S02]  /*2010*/  IADD3.X R19, PT, PT, R21, R13, RZ, P1, !PT ;  /* 0x0000000d15137210 */ /* 0x000fe40000ffe4ff */
[----:B------:R-:W-:-:S05]  /*2020*/  LEA.HI.X R9, R11, UR9, R10, 0x2, P0 ;  /* 0x000000090b097c11 */ /* 0x000fca00080f140a */
        /* <DEDUP_REMOVED lines=8> */
[----:B------:R-:W-:-:S04]  /*20b0*/  FFMA.RM R10, R10, R21, 12582913 ;  /* 0x4b4000010a0a7423 */ /* 0x000fc80000004015 */
[C---:B------:R-:W-:Y:S01]  /*20c0*/  FADD R11, R10.reuse, -12583039 ;  /* 0xcb40007f0a0b7421 */ /* 0x040fe20000000000 */
[----:B------:R-:W-:-:S03]  /*20d0*/  SHF.L.U32 R10, R10, 0x17, RZ ;  /* 0x000000170a0a7819 */ /* 0x000fc600000006ff */
[----:B------:R-:W-:-:S04]  /*20e0*/  FFMA R11, R2, 1.4426950216293334961, -R11 ;  /* 0x3fb8aa3b020b7823 */ /* 0x000fc8000000080b */
[----:B------:R-:W-:Y:S01]  /*20f0*/  FFMA R2, R2, 1.925963033500011079e-08, R11 ;  /* 0x32a5706002027823 */ /* 0x000fe2000000000b */
[----:B-1----:R-:W-:-:S03]  /*2100*/  FFMA R11, R20, -R3, 1 ;  /* 0x3f800000140b7423 */ /* 0x002fc60000000803 */
[----:B0-----:R-:W0:Y:S01]  /*2110*/  MUFU.EX2 R9, R2 ;  /* 0x0000000200097308 */ /* 0x001e220000000800 */
[----:B------:R-:W-:Y:S01]  /*2120*/  FFMA R0, R20, R11, R20 ;  /* 0x0000000b14007223 */ /* 0x000fe20000000014 */
[----:B------:R-:W-:Y:S01]  /*2130*/  IADD3 R11, P1, PT, R17, R14, RZ ;  /* 0x0000000e110b7210 */ /* 0x000fe20007f3e0ff */
[----:B0-----:R-:W-:-:S03]  /*2140*/  FMUL R16, R10, R9 ;  /* 0x000000090a107220 */ /* 0x001fc60000400000 */
[----:B------:R-:W-:Y:S02]  /*2150*/  IADD3.X R10, PT, PT, RZ, R4, RZ, P1, !PT ;  /* 0x00000004ff0a7210 */ /* 0x000fe40000ffe4ff */
        /* <DEDUP_REMOVED lines=8> */
.L_x_26:
[----:B------:R-:W-:Y:S05]  /*21e0*/  BSYNC.RECONVERGENT B2 ;  /* 0x0000000000027941 */ /* 0x000fea0003800200 */
.L_x_25:
        /* <DEDUP_REMOVED lines=38> */
.L_x_28:
[----:B------:R-:W-:Y:S05]  /*2450*/  BSYNC.RECONVERGENT B2 ;  /* 0x0000000000027941 */ /* 0x000fea0003800200 */
.L_x_27:
        /* <DEDUP_REMOVED lines=15> */
[----:B------:R-:W0:Y:S01]  /*2550*/  MUFU.RCP R10, R3 ;  /* 0x00000003000a7308 */ /* 0x000e220000001000 */
[----:B------:R-:W-:Y:S01]  /*2560*/  BSSY.RECONVERGENT B2, `(.L_x_29) ;  /* 0x0000016000027945 */ /* 0x000fe20003800200 */
[----:B0-----:R-:W-:Y:S01]  /*2570*/  FFMA R17, R10, -R3, 1 ;  /* 0x3f8000000a117423 */ /* 0x001fe20000000803 */
[----:B--2---:R-:W-:-:S04]  /*2580*/  FADD R2, R18, -R5 ;  /* 0x8000000512027221 */ /* 0x004fc80000000000 */
[----:B------:R-:W-:-:S04]  /*2590*/  FFMA.SAT R7, R2, R7, 0.5 ;  /* 0x3f00000002077423 */ /* 0x000fc80000002007 */
[----:B------:R-:W-:-:S04]  /*25a0*/  FFMA.RM R7, R7, R8, 12582913 ;  /* 0x4b40000107077423 */ /* 0x000fc80000004008 */
[C---:B------:R-:W-:Y:S01]  /*25b0*/  FADD R11, R7.reuse, -12583039 ;  /* 0xcb40007f070b7421 */ /* 0x040fe20000000000 */
[----:B------:R-:W-:-:S03]  /*25c0*/  SHF.L.U32 R7, R7, 0x17, RZ ;  /* 0x0000001707077819 */ /* 0x000fc600000006ff */
[----:B------:R-:W-:-:S04]  /*25d0*/  FFMA R11, R2, 1.4426950216293334961, -R11 ;  /* 0x3fb8aa3b020b7823 */ /* 0x000fc8000000080b */
[----:B------:R-:W-:-:S04]  /*25e0*/  FFMA R11, R2, 1.925963033500011079e-08, R11 ;  /* 0x32a57060020b7823 */ /* 0x000fc8000000000b */
[----:B------:R-:W0:Y:S02]  /*25f0*/  MUFU.EX2 R0, R11 ;  /* 0x0000000b00007308 */ /* 0x000e240000000800 */
[----:B0-----:R-:W-:Y:S01]  /*2600*/  FMUL R8, R7, R0 ;  /* 0x0000000007087220 */ /* 0x001fe20000400000 */
[----:B------:R-:W-:Y:S01]  /*2610*/  FFMA R0, R10, R17, R10 ;  /* 0x000000110a007223 */ /* 0x000fe2000000000a */
[----:B------:R-:W-:-:S04]  /*2620*/  IADD3 R10, P1, PT, R9, R14, RZ ;  /* 0x0000000e090a7210 */ /* 0x000fc80007f3e0ff */
[----:B------:R-:W0:Y:S01]  /*2630*/  FCHK P0, R8, R3 ;  /* 0x0000000308007302 */ /* 0x000e220000000000 */
[----:B------:R-:W-:Y:S01]  /*2640*/  FFMA R17, R0, R8, RZ ;  /* 0x0000000800117223 */ /* 0x000fe200000000ff */
[----:B------:R-:W-:-:S03]  /*2650*/  IADD3.X R7, PT, PT, RZ, R4, RZ, P1, !PT ;  /* 0x00000004ff077210 */ /* 0x000fc60000ffe4ff */
[----:B------:R-:W-:-:S04]  /*2660*/  FFMA R2, R17, -R3, R8 ;  /* 0x8000000311027223 */ /* 0x000fc80000000008 */
[----:B------:R-:W-:Y:S01]  /*2670*/  FFMA R0, R0, R2, R17 ;  /* 0x0000000200007223 */ /* 0x000fe20000000011 */
[----:B0-----:R-:W-:Y:S06]  /*2680*/  @!P0 BRA `(.L_x_30) ;  /* 0x00000000000c8947 */ /* 0x001fec0003800000 */
[----:B------:R-:W-:Y:S02]  /*2690*/  MOV R0, R8 ;  /* 0x0000000800007202 */ /* 0x000fe40000000f00 */
[----:B------:R-:W-:-:S07]  /*26a0*/  MOV R2, 0x26c0 ;  /* 0x000026c000027802 */ /* 0x000fce0000000f00 */
[----:B------:R-:W-:Y:S05]  /*26b0*/  CALL.REL.NOINC `($__internal_0_$__cuda_sm3x_div_rn_noftz_f32_slowpath) ;  /* 0x0000000400f87944 */ /* 0x000fea0003c00000 */
.L_x_30:
[----:B------:R-:W-:Y:S05]  /*26c0*/  BSYNC.RECONVERGENT B2 ;  /* 0x0000000000027941 */ /* 0x000fea0003800200 */
.L_x_29:
[----:B------:R-:W0:Y:S01]  /*26d0*/  LDCU.64 UR8, c[0x0][0x388] ;  /* 0x00007100ff0877ac */ /* 0x000e220008000a00 */
[----:B------:R-:W-:Y:S02]  /*26e0*/  IADD3 R6, PT, PT, R6, 0x4, RZ ;  /* 0x0000000406067810 */ /* 0x000fe40007ffe0ff */
[----:B0-----:R-:W-:-:S04]  /*26f0*/  LEA R8, P0, R10, UR8, 0x2 ;  /* 0x000000080a087c11 */ /* 0x001fc8000f8010ff */
[----:B------:R-:W-:Y:S01]  /*2700*/  LEA.HI.X R9, R10, UR9, R7, 0x2, P0 ;  /* 0x000000090a097c11 */ /* 0x000fe200080f1407 */
[----:B------:R-:W-:-:S04]  /*2710*/  HFMA2 R7, -RZ, RZ, 0, 0 ;  /* 0x00000000ff077431 */ /* 0x000fc800000001ff */
[----:B------:R1:W-:Y:S04]  /*2720*/  STG.E desc[UR6][R8.64], R0 ;  /* 0x0000000008007986 */ /* 0x0003e8000c101906 */
.L_x_22:
[----:B------:R-:W-:-:S04]  /*2730*/  ISETP.NE.U32.AND P0, PT, RZ, UR4, PT ;  /* 0x00000004ff007c0c */ /* 0x000fc8000bf05070 */
[----:B------:R-:W-:-:S13]  /*2740*/  ISETP.NE.AND.EX P0, PT, RZ, RZ, PT, P0 ;  /* 0x000000ffff00720c */ /* 0x000fda0003f05300 */
[----:B------:R-:W-:Y:S05]  /*2750*/  @!P0 EXIT ;  /* 0x000000000000894d */ /* 0x000fea0003800000 */
[----:B------:R-:W-:-:S04]  /*2760*/  UISETP.NE.U32.AND UP0, UPT, UR4, 0x1, UPT ;  /* 0x000000010400788c */ /* 0x000fc8000bf05070 */
[----:B------:R-:W-:-:S09]  /*2770*/  UISETP.NE.AND.EX UP0, UPT, URZ, URZ, UPT, UP0 ;  /* 0x000000ffff00728c */ /* 0x000fd2000bf05300 */
[----:B------:R-:W-:Y:S05]  /*2780*/  BRA.U !UP0, `(.L_x_31) ;  /* 0x0000000508287547 */ /* 0x000fea000b800000 */
[----:B-1----:R-:W-:-:S04]  /*2790*/  LEA R8, P0, R6, R12, 0x2 ;  /* 0x0000000c06087211 */ /* 0x002fc800078010ff */
[----:B------:R-:W-:-:S05]  /*27a0*/  LEA.HI.X R9, R6, R13, R7, 0x2, P0 ;  /* 0x0000000d06097211 */ /* 0x000fca00000f1407 */
[----:B------:R1:W0:Y:S01]  /*27b0*/  LDG.E R8, desc[UR6][R8.64] ;  /* 0x0000000608087981 */ /* 0x000222000c1e1900 */
[----:B------:R-:W-:Y:S01]  /*27c0*/  HFMA2 R17, -RZ, RZ, 3.7421875, 0 ;  /* 0x437c0000ff117431 */ /* 0x000fe200000001ff */
        /* <DEDUP_REMOVED lines=24> */
.L_x_33:
[----:B------:R-:W-:Y:S05]  /*2950*/  BSYNC.RECONVERGENT B2 ;  /* 0x0000000000027941 */ /* 0x000fea0003800200 */
.L_x_32:
        /* <DEDUP_REMOVED lines=13> */
[----:B------:R-:W-:Y:S01]  /*2a30*/  HFMA2 R8, -RZ, RZ, 3.7421875, 0 ;  /* 0x437c0000ff087431 */ /* 0x000fe200000001ff */
        /* <DEDUP_REMOVED lines=24> */
.L_x_35:
[----:B------:R-:W-:Y:S05]  /*2bc0*/  BSYNC.RECONVERGENT B2 ;  /* 0x0000000000027941 */ /* 0x000fea0003800200 */
.L_x_34:
[----:B------:R-:W0:Y:S01]  /*2bd0*/  LDCU.64 UR4, c[0x0][0x388] ;  /* 0x00007100ff0477ac */ /* 0x000e220008000a00 */
[----:B------:R-:W-:Y:S02]  /*2be0*/  IADD3 R6, PT, PT, R6, 0x2, RZ ;  /* 0x0000000206067810 */ /* 0x000fe40007ffe0ff */
[----:B0-----:R-:W-:-:S04]  /*2bf0*/  LEA R8, P0, R10, UR4, 0x2 ;  /* 0x000000040a087c11 */ /* 0x001fc8000f8010ff */
[----:B------:R-:W-:Y:S02]  /*2c00*/  LEA.HI.X R9, R10, UR5, R7, 0x2, P0 ;  /* 0x000000050a097c11 */ /* 0x000fe400080f1407 */
[----:B------:R-:W-:-:S03]  /*2c10*/  MOV R7, RZ ;  /* 0x000000ff00077202 */ /* 0x000fc60000000f00 */
[----:B------:R2:W-:Y:S04]  /*2c20*/  STG.E desc[UR6][R8.64], R0 ;  /* 0x0000000008007986 */ /* 0x0005e8000c101906 */
.L_x_31:
[----:B012---:R-:W0:Y:S02]  /*2c30*/  LDC R0, c[0x0][0x390] ;  /* 0x0000e400ff007b82 */ /* 0x007e240000000800 */
[----:B0-----:R-:W-:-:S04]  /*2c40*/  LOP3.LUT R0, R0, 0x1, RZ, 0xc0, !PT ;  /* 0x0000000100007812 */ /* 0x001fc800078ec0ff */
[----:B------:R-:W-:-:S04]  /*2c50*/  ISETP.NE.U32.AND P0, PT, R0, 0x1, PT ;  /* 0x000000010000780c */ /* 0x000fc80003f05070 */
[----:B------:R-:W-:-:S13]  /*2c60*/  ISETP.NE.U32.AND.EX P0, PT, RZ, RZ, PT, P0 ;  /* 0x000000ffff00720c */ /* 0x000fda0003f05100 */
[----:B------:R-:W-:Y:S05]  /*2c70*/  @P0 EXIT ;  /* 0x000000000000094d */ /* 0x000fea0003800000 */
[----:B------:R-:W-:-:S04]  /*2c80*/  LEA R8, P0, R6, R12, 0x2 ;  /* 0x0000000c06087211 */ /* 0x000fc800078010ff */
[----:B------:R-:W-:-:S05]  /*2c90*/  LEA.HI.X R9, R6, R13, R7, 0x2, P0 ;  /* 0x0000000d06097211 */ /* 0x000fca00000f1407 */
[----:B------:R0:W2:Y:S01]  /*2ca0*/  LDG.E R8, desc[UR6][R8.64] ;  /* 0x0000000608087981 */ /* 0x0000a2000c1e1900 */
[----:B------:R-:W-:Y:S01]  /*2cb0*/  HFMA2 R0, -RZ, RZ, 0.96630859375, -0.0022525787353515625 ;  /* 0x3bbb989dff007431 */ /* 0x000fe200000001ff */
[----:B------:R-:W-:Y:S01]  /*2cc0*/  MOV R11, 0x437c0000 ;  /* 0x437c0000000b7802 */ /* 0x000fe20000000f00 */
[----:B------:R-:W0:Y:S01]  /*2cd0*/  MUFU.RCP R12, R3 ;  /* 0x00000003000c7308 */ /* 0x000e220000001000 */
[----:B------:R-:W-:Y:S01]  /*2ce0*/  IADD3 R6, P1, PT, R6, R14, RZ ;  /* 0x0000000e06067210 */ /* 0x000fe20007f3e0ff */
[----:B------:R-:W-:Y:S03]  /*2cf0*/  BSSY.RECONVERGENT B2, `(.L_x_36) ;  /* 0x0000015000027945 */ /* 0x000fe60003800200 */
[----:B------:R-:W-:Y:S01]  /*2d00*/  IADD3.X R7, PT, PT, R7, R4, RZ, P1, !PT ;  /* 0x0000000407077210 */ /* 0x000fe20000ffe4ff */
[----:B0-----:R-:W-:Y:S01]  /*2d10*/  FFMA R9, R12, -R3, 1 ;  /* 0x3f8000000c097423 */ /* 0x001fe20000000803 */
[----:B--2--5:R-:W-:-:S04]  /*2d20*/  FADD R5, R8, -R5 ;  /* 0x8000000508057221 */ /* 0x024fc80000000000 */
        /* <DEDUP_REMOVED lines=8> */
[----:B------:R-:W-:-:S05]  /*2db0*/  FFMA R0, R12, R9, R12 ;  /* 0x000000090c007223 */ /* 0x000fca000000000c */
        /* <DEDUP_REMOVED lines=8> */
.L_x_37:
[----:B------:R-:W-:Y:S05]  /*2e40*/  BSYNC.RECONVERGENT B2 ;  /* 0x0000000000027941 */ /* 0x000fea0003800200 */
.L_x_36:
[----:B------:R-:W0:Y:S02]  /*2e50*/  LDCU.64 UR4, c[0x0][0x388] ;  /* 0x00007100ff0477ac */ /* 0x000e240008000a00 */
[----:B0-----:R-:W-:-:S04]  /*2e60*/  LEA R2, P0, R6, UR4, 0x2 ;  /* 0x0000000406027c11 */ /* 0x001fc8000f8010ff */
[----:B------:R-:W-:-:S05]  /*2e70*/  LEA.HI.X R3, R6, UR5, R7, 0x2, P0 ;  /* 0x0000000506037c11 */ /* 0x000fca00080f1407 */
[----:B------:R-:W-:Y:S01]  /*2e80*/  STG.E desc[UR6][R2.64], R0 ;  /* 0x0000000002007986 */ /* 0x000fe2000c101906 */
[----:B------:R-:W-:Y:S05]  /*2e90*/  EXIT ;  /* 0x000000000000794d */ /* 0x000fea0003800000 */
        .weak           $__internal_0_$__cuda_sm3x_div_rn_noftz_f32_slowpath
        .type           $__internal_0_$__cuda_sm3x_div_rn_noftz_f32_slowpath,@function
        .size           $__internal_0_$__cuda_sm3x_div_rn_noftz_f32_slowpath,(.L_x_100 - $__internal_0_$__cuda_sm3x_div_rn_noftz_f32_slowpath)
$__internal_0_$__cuda_sm3x_div_rn_noftz_f32_slowpath:
[----:B------:R-:W-:Y:S01]  /*2ea0*/  SHF.R.U32.HI R8, RZ, 0x17, R3 ;  /* 0x00000017ff087819 */ /* 0x000fe20000011603 */
[----:B------:R-:W-:Y:S01]  /*2eb0*/  BSSY.RECONVERGENT B0, `(.L_x_38) ;  /* 0x0000063000007945 */ /* 0x000fe20003800200 */
[----:B------:R-:W-:Y:S02]  /*2ec0*/  SHF.R.U32.HI R18, RZ, 0x17, R0 ;  /* 0x00000017ff127819 */ /* 0x000fe40000011600 */
[----:B------:R-:W-:Y:S02]  /*2ed0*/  LOP3.LUT R8, R8, 0xff, RZ, 0xc0, !PT ;  /* 0x000000ff08087812 */ /* 0x000fe400078ec0ff */
[----:B------:R-:W-:Y:S02]  /*2ee0*/  LOP3.LUT R18, R18, 0xff, RZ, 0xc0, !PT ;  /* 0x000000ff12127812 */ /* 0x000fe400078ec0ff */
[----:B------:R-:W-:Y:S02]  /*2ef0*/  IADD3 R19, PT, PT, R8, -0x1, RZ ;  /* 0xffffffff08137810 */ /* 0x000fe40007ffe0ff */
[----:B------:R-:W-:-:S02]  /*2f00*/  IADD3 R20, PT, PT, R18, -0x1, RZ ;  /* 0xffffffff12147810 */ /* 0x000fc40007ffe0ff */
[----:B------:R-:W-:Y:S02]  /*2f10*/  ISETP.GT.U32.AND P1, PT, R19, 0xfd, PT ;  /* 0x000000fd1300780c */ /* 0x000fe40003f24070 */
[----:B------:R-:W-:Y:S02]  /*2f20*/  MOV R21, R3 ;  /* 0x0000000300157202 */ /* 0x000fe40000000f00 */
[----:B------:R-:W-:-:S13]  /*2f30*/  ISETP.GT.U32.OR P1, PT, R20, 0xfd, P1 ;  /* 0x000000fd1400780c */ /* 0x000fda0000f24470 */
[----:B------:R-:W-:Y:S01]  /*2f40*/  @!P1 MOV R9, RZ ;  /* 0x000000ff00099202 */ /* 0x000fe20000000f00 */
[----:B------:R-:W-:Y:S06]  /*2f50*/  @!P1 BRA `(.L_x_39) ;  /* 0x00000000005c9947 */ /* 0x000fec0003800000 */
[----:B------:R-:W-:Y:S02]  /*2f60*/  FSETP.GTU.FTZ.AND P1, PT, |R0|, +INF , PT ;  /* 0x7f8000000000780b */ /* 0x000fe40003f3c200 */
[----:B------:R-:W-:-:S04]  /*2f70*/  FSETP.GTU.FTZ.AND P2, PT, |R3|, +INF , PT ;  /* 0x7f8000000300780b */ /* 0x000fc80003f5c200 */
[----:B------:R-:W-:-:S13]  /*2f80*/  PLOP3.LUT P1, PT, P1, P2, PT, 0xf8, 0x8f ;  /* 0x00000000008f781c */ /* 0x000fda0000f25f70 */
[----:B------:R-:W-:Y:S05]  /*2f90*/  @P1 BRA `(.L_x_40) ;  /* 0x00000004004c1947 */ /* 0x000fea0003800000 */
[----:B------:R-:W-:-:S13]  /*2fa0*/  LOP3.LUT P1, RZ, R21, 0x7fffffff, R0, 0xc8, !PT ;  /* 0x7fffffff15ff7812 */ /* 0x000fda000782c800 */
[----:B------:R-:W-:Y:S05]  /*2fb0*/  @!P1 BRA `(.L_x_41) ;  /* 0x00000004003c9947 */ /* 0x000fea0003800000 */
[C---:B------:R-:W-:Y:S02]  /*2fc0*/  FSETP.NEU.FTZ.AND P3, PT, |R0|.reuse, +INF , PT ;  /* 0x7f8000000000780b */ /* 0x040fe40003f7d200 */
[----:B------:R-:W-:Y:S02]  /*2fd0*/  FSETP.NEU.FTZ.AND P2, PT, |R3|, +INF , PT ;  /* 0x7f8000000300780b */ /* 0x000fe40003f5d200 */
[----:B------:R-:W-:-:S11]  /*2fe0*/  FSETP.NEU.FTZ.AND P1, PT, |R0|, +INF , PT ;  /* 0x7f8000000000780b */ /* 0x000fd60003f3d200 */
[----:B------:R-:W-:Y:S05]  /*2ff0*/  @!P2 BRA !P3, `(.L_x_41) ;  /* 0x00000004002ca947 */ /* 0x000fea0005800000 */
[----:B------:R-:W-:-:S04]  /*3000*/  LOP3.LUT P3, RZ, R0, 0x7fffffff, RZ, 0xc0, !PT ;  /* 0x7fffffff00ff7812 */ /* 0x000fc8000786c0ff */
[----:B------:R-:W-:-:S13]  /*3010*/  PLOP3.LUT P2, PT, P2, P3, PT, 0x2f, 0xf2 ;  /* 0x0000000000f2781c */ /* 0x000fda0001746577 */
[----:B------:R-:W-:Y:S05]  /*3020*/  @P2 BRA `(.L_x_42) ;  /* 0x0000000400182947 */ /* 0x000fea0003800000 */
[----:B------:R-:W-:-:S04]  /*3030*/  LOP3.LUT P2, RZ, R21, 0x7fffffff, RZ, 0xc0, !PT ;  /* 0x7fffffff15ff7812 */ /* 0x000fc8000784c0ff */
[----:B------:R-:W-:-:S13]  /*3040*/  PLOP3.LUT P1, PT, P1, P2, PT, 0x2f, 0xf2 ;  /* 0x0000000000f2781c */ /* 0x000fda0000f24577 */
[----:B------:R-:W-:Y:S05]  /*3050*/  @P1 BRA `(.L_x_43) ;  /* 0x0000000400001947 */ /* 0x000fea0003800000 */
[----:B------:R-:W-:Y:S02]  /*3060*/  ISETP.GE.AND P1, PT, R20, RZ, PT ;  /* 0x000000ff1400720c */ /* 0x000fe40003f26270 */
[----:B------:R-:W-:-:S11]  /*3070*/  ISETP.GE.AND P2, PT, R19, RZ, PT ;  /* 0x000000ff1300720c */ /* 0x000fd60003f46270 */
[----:B------:R-:W-:Y:S01]  /*3080*/  @P1 MOV R9, RZ ;  /* 0x000000ff00091202 */ /* 0x000fe20000000f00 */
[----:B------:R-:W-:Y:S01]  /*3090*/  @!P1 FFMA R0, R0, 1.84467440737095516160e+19, RZ ;  /* 0x5f80000000009823 */ /* 0x000fe200000000ff */
[----:B------:R-:W-:Y:S01]  /*30a0*/  @!P1 MOV R9, 0xffffffc0 ;  /* 0xffffffc000099802 */ /* 0x000fe20000000f00 */
[----:B------:R-:W-:-:S03]  /*30b0*/  @!P2 FFMA R21, R3, 1.84467440737095516160e+19, RZ ;  /* 0x5f8000000315a823 */ /* 0x000fc600000000ff */
[----:B------:R-:W-:-:S07]  /*30c0*/  @!P2 IADD3 R9, PT, PT, R9, 0x40, RZ ;  /* 0x000000400909a810 */ /* 0x000fce0007ffe0ff */
.L_x_39:
[----:B------:R-:W-:Y:S01]  /*30d0*/  LEA R22, R8, 0xc0800000, 0x17 ;  /* 0xc080000008167811 */ /* 0x000fe200078eb8ff */
[----:B------:R-:W-:Y:S03]  /*30e0*/  BSSY.RECONVERGENT B1, `(.L_x_44) ;  /* 0x0000036000017945 */ /* 0x000fe60003800200 */
[----:B------:R-:W-:Y:S02]  /*30f0*/  IADD3 R22, PT, PT, -R22, R21, RZ ;  /* 0x0000001516167210 */ /* 0x000fe40007ffe1ff */
[----:B------:R-:W-:Y:S02]  /*3100*/  IADD3 R21, PT, PT, R18, -0x7f, RZ ;  /* 0xffffff8112157810 */ /* 0x000fe40007ffe0ff */
[----:B------:R-:W0:Y:S01]  /*3110*/  MUFU.RCP R20, R22 ;  /* 0x0000001600147308 */ /* 0x000e220000001000 */
[----:B------:R-:W-:Y:S02]  /*3120*/  FADD.FTZ R19, -R22, -RZ ;  /* 0x800000ff16137221 */ /* 0x000fe40000010100 */
[----:B------:R-:W-:-:S02]  /*3130*/  IMAD R0, R21, -0x800000, R0 ;  /* 0xff80000015007824 */ /* 0x000fc400078e0200 */
[----:B0-----:R-:W-:-:S04]  /*3140*/  FFMA R23, R20, R19, 1 ;  /* 0x3f80000014177423 */ /* 0x001fc80000000013 */
[----:B------:R-:W-:-:S04]  /*3150*/  FFMA R23, R20, R23, R20 ;  /* 0x0000001714177223 */ /* 0x000fc80000000014 */
[----:B------:R-:W-:-:S04]  /*3160*/  FFMA R18, R0, R23, RZ ;  /* 0x0000001700127223 */ /* 0x000fc800000000ff */
[----:B------:R-:W-:-:S04]  /*3170*/  FFMA R20, R19, R18, R0 ;  /* 0x0000001213147223 */ /* 0x000fc80000000000 */
[----:B------:R-:W-:Y:S01]  /*3180*/  FFMA R20, R23, R20, R18 ;  /* 0x0000001417147223 */ /* 0x000fe20000000012 */
[----:B------:R-:W-:-:S03]  /*3190*/  IADD3 R18, PT, PT, R21, 0x7f, -R8 ;  /* 0x0000007f15127810 */ /* 0x000fc60007ffe808 */
[----:B------:R-:W-:Y:S01]  /*31a0*/  FFMA R19, R19, R20, R0 ;  /* 0x0000001413137223 */ /* 0x000fe20000000000 */
[----:B------:R-:W-:-:S03]  /*31b0*/  IADD3 R9, PT, PT, R18, R9, RZ ;  /* 0x0000000912097210 */ /* 0x000fc60007ffe0ff */
[----:B------:R-:W-:-:S05]  /*31c0*/  FFMA R0, R23, R19, R20 ;  /* 0x0000001317007223 */ /* 0x000fca0000000014 */
[----:B------:R-:W-:-:S04]  /*31d0*/  SHF.R.U32.HI R8, RZ, 0x17, R0 ;  /* 0x00000017ff087819 */ /* 0x000fc80000011600 */
[----:B------:R-:W-:-:S04]  /*31e0*/  LOP3.LUT R8, R8, 0xff, RZ, 0xc0, !PT ;  /* 0x000000ff08087812 */ /* 0x000fc800078ec0ff */
[----:B------:R-:W-:-:S04]  /*31f0*/  IADD3 R8, PT, PT, R8, R9, RZ ;  /* 0x0000000908087210 */ /* 0x000fc80007ffe0ff */
[----:B------:R-:W-:-:S04]  /*3200*/  IADD3 R18, PT, PT, R8, -0x1, RZ ;  /* 0xffffffff08127810 */ /* 0x000fc80007ffe0ff */
[----:B------:R-:W-:-:S13]  /*3210*/  ISETP.GE.U32.AND P1, PT, R18, 0xfe, PT ;  /* 0x000000fe1200780c */ /* 0x000fda0003f26070 */
[----:B------:R-:W-:Y:S05]  /*3220*/  @!P1 BRA `(.L_x_45) ;  /* 0x0000000000809947 */ /* 0x000fea0003800000 */
[----:B------:R-:W-:-:S13]  /*3230*/  ISETP.GT.AND P1, PT, R8, 0xfe, PT ;  /* 0x000000fe0800780c */ /* 0x000fda0003f24270 */
[----:B------:R-:W-:Y:S05]  /*3240*/  @P1 BRA `(.L_x_46) ;  /* 0x00000000006c1947 */ /* 0x000fea0003800000 */
[----:B------:R-:W-:-:S13]  /*3250*/  ISETP.GE.AND P1, PT, R8, 0x1, PT ;  /* 0x000000010800780c */ /* 0x000fda0003f26270 */
[----:B------:R-:W-:Y:S05]  /*3260*/  @P1 BRA `(.L_x_47) ;  /* 0x0000000000741947 */ /* 0x000fea0003800000 */
[----:B------:R-:W-:Y:S02]  /*3270*/  ISETP.GE.AND P1, PT, R8, -0x18, PT ;  /* 0xffffffe80800780c */ /* 0x000fe40003f26270 */
[----:B------:R-:W-:-:S11]  /*3280*/  LOP3.LUT R0, R0, 0x80000000, RZ, 0xc0, !PT ;  /* 0x8000000000007812 */ /* 0x000fd600078ec0ff */
[----:B------:R-:W-:Y:S05]  /*3290*/  @!P1 BRA `(.L_x_47) ;  /* 0x0000000000689947 */ /* 0x000fea0003800000 */
[CCC-:B------:R-:W-:Y:S01]  /*32a0*/  FFMA.RZ R9, R23.reuse, R19.reuse, R20.reuse ;  /* 0x0000001317097223 */ /* 0x1c0fe2000000c014 */
[CCC-:B------:R-:W-:Y:S01]  /*32b0*/  FFMA.RP R18, R23.reuse, R19.reuse, R20.reuse ;  /* 0x0000001317127223 */ /* 0x1c0fe20000008014 */
[----:B------:R-:W-:Y:S01]  /*32c0*/  FFMA.RM R23, R23, R19, R20 ;  /* 0x0000001317177223 */ /* 0x000fe20000004014 */
[C---:B------:R-:W-:Y:S02]  /*32d0*/  IADD3 R19, PT, PT, R8.reuse, 0x20, RZ ;  /* 0x0000002008137810 */ /* 0x040fe40007ffe0ff */
[----:B------:R-:W-:Y:S02]  /*32e0*/  LOP3.LUT R9, R9, 0x7fffff, RZ, 0xc0, !PT ;  /* 0x007fffff09097812 */ /* 0x000fe400078ec0ff */
[C---:B------:R-:W-:Y:S02]  /*32f0*/  ISETP.NE.AND P3, PT, R8.reuse, RZ, PT ;  /* 0x000000ff0800720c */ /* 0x040fe40003f65270 */
[----:B------:R-:W-:Y:S02]  /*3300*/  LOP3.LUT R20, R9, 0x800000, RZ, 0xfc, !PT ;  /* 0x0080000009147812 */ /* 0x000fe400078efcff */
[----:B------:R-:W-:-:S02]  /*3310*/  ISETP.NE.AND P2, PT, R8, RZ, PT ;  /* 0x000000ff0800720c */ /* 0x000fc40003f45270 */
[----:B------:R-:W-:Y:S02]  /*3320*/  IADD3 R8, PT, PT, -R8, RZ, RZ ;  /* 0x000000ff08087210 */ /* 0x000fe40007ffe1ff */
[----:B------:R-:W-:Y:S02]  /*3330*/  SHF.L.U32 R19, R20, R19, RZ ;  /* 0x0000001314137219 */ /* 0x000fe400000006ff */
[----:B------:R-:W-:Y:S02]  /*3340*/  FSETP.NEU.FTZ.AND P1, PT, R18, R23, PT ;  /* 0x000000171200720b */ /* 0x000fe40003f3d000 */
[----:B------:R-:W-:Y:S02]  /*3350*/  SEL R9, R8, RZ, P3 ;  /* 0x000000ff08097207 */ /* 0x000fe40001800000 */
[----:B------:R-:W-:Y:S02]  /*3360*/  ISETP.NE.AND P2, PT, R19, RZ, P2 ;  /* 0x000000ff1300720c */ /* 0x000fe40001745270 */
[----:B------:R-:W-:-:S02]  /*3370*/  SHF.R.U32.HI R19, RZ, R9, R20 ;  /* 0x00000009ff137219 */ /* 0x000fc40000011614 */
[----:B------:R-:W-:Y:S02]  /*3380*/  PLOP3.LUT P1, PT, P1, P2, PT, 0xf8, 0x8f ;  /* 0x00000000008f781c */ /* 0x000fe40000f25f70 */
[----:B------:R-:W-:Y:S02]  /*3390*/  SHF.R.U32.HI R9, RZ, 0x1, R19 ;  /* 0x00000001ff097819 */ /* 0x000fe40000011613 */
[----:B------:R-:W-:-:S04]  /*33a0*/  SEL R8, RZ, 0x1, !P1 ;  /* 0x00000001ff087807 */ /* 0x000fc80004800000 */
[----:B------:R-:W-:-:S04]  /*33b0*/  LOP3.LUT R8, R8, 0x1, R9, 0xf8, !PT ;  /* 0x0000000108087812 */ /* 0x000fc800078ef809 */
[----:B------:R-:W-:-:S04]  /*33c0*/  LOP3.LUT R8, R8, R19, RZ, 0xc0, !PT ;  /* 0x0000001308087212 */ /* 0x000fc800078ec0ff */
[----:B------:R-:W-:-:S04]  /*33d0*/  IADD3 R9, PT, PT, R9, R8, RZ ;  /* 0x0000000809097210 */ /* 0x000fc80007ffe0ff */
[----:B------:R-:W-:Y:S01]  /*33e0*/  LOP3.LUT R0, R9, R0, RZ, 0xfc, !PT ;  /* 0x0000000009007212 */ /* 0x000fe200078efcff */
[----:B------:R-:W-:Y:S06]  /*33f0*/  BRA `(.L_x_47) ;  /* 0x0000000000107947 */ /* 0x000fec0003800000 */
.L_x_46:
[----:B------:R-:W-:-:S04]  /*3400*/  LOP3.LUT R0, R0, 0x80000000, RZ, 0xc0, !PT ;  /* 0x8000000000007812 */ /* 0x000fc800078ec0ff */
[----:B------:R-:W-:Y:S01]  /*3410*/  LOP3.LUT R0, R0, 0x7f800000, RZ, 0xfc, !PT ;  /* 0x7f80000000007812 */ /* 0x000fe200078efcff */
[----:B------:R-:W-:Y:S06]  /*3420*/  BRA `(.L_x_47) ;  /* 0x0000000000047947 */ /* 0x000fec0003800000 */
.L_x_45:
[----:B------:R-:W-:-:S07]  /*3430*/  LEA R0, R9, R0, 0x17 ;  /* 0x0000000009007211 */ /* 0x000fce00078eb8ff */
.L_x_47:
[----:B------:R-:W-:Y:S05]  /*3440*/  BSYNC.RECONVERGENT B1 ;  /* 0x0000000000017941 */ /* 0x000fea0003800200 */
.L_x_44:
[----:B------:R-:W-:Y:S05]  /*3450*/  BRA `(.L_x_48) ;  /* 0x0000000000207947 */ /* 0x000fea0003800000 */
.L_x_43:
[----:B------:R-:W-:-:S04]  /*3460*/  LOP3.LUT R0, R21, 0x80000000, R0, 0x48, !PT ;  /* 0x8000000015007812 */ /* 0x000fc800078e4800 */
[----:B------:R-:W-:Y:S01]  /*3470*/  LOP3.LUT R0, R0, 0x7f800000, RZ, 0xfc, !PT ;  /* 0x7f80000000007812 */ /* 0x000fe200078efcff */
[----:B------:R-:W-:Y:S06]  /*3480*/  BRA `(.L_x_48) ;  /* 0x0000000000147947 */ /* 0x000fec0003800000 */
.L_x_42:
[----:B------:R-:W-:Y:S01]  /*3490*/  LOP3.LUT R0, R21, 0x80000000, R0, 0x48, !PT ;  /* 0x8000000015007812 */ /* 0x000fe200078e4800 */
[----:B------:R-:W-:Y:S06]  /*34a0*/  BRA `(.L_x_48) ;  /* 0x00000000000c7947 */ /* 0x000fec0003800000 */
.L_x_41:
[----:B------:R-:W0:Y:S01]  /*34b0*/  MUFU.RSQ R0, -QNAN ;  /* 0xffc0000000007908 */ /* 0x000e220000001400 */
[----:B------:R-:W-:Y:S05]  /*34c0*/  BRA `(.L_x_48) ;  /* 0x0000000000047947 */ /* 0x000fea0003800000 */
.L_x_40:
[----:B------:R-:W-:-:S07]  /*34d0*/  FADD.FTZ R0, R0, R3 ;  /* 0x0000000300007221 */ /* 0x000fce0000010000 */
.L_x_48:
[----:B------:R-:W-:Y:S05]  /*34e0*/  BSYNC.RECONVERGENT B0 ;  /* 0x0000000000007941 */ /* 0x000fea0003800200 */
.L_x_38:
[----:B------:R-:W-:Y:S01]  /*34f0*/  HFMA2 R9, -RZ, RZ, 0, 0 ;  /* 0x00000000ff097431 */ /* 0x000fe200000001ff */
[----:B------:R-:W-:-:S04]  /*3500*/  MOV R8, R2 ;  /* 0x0000000200087202 */ /* 0x000fc80000000f00 */
[----:B0-----:R-:W-:Y:S05]  /*3510*/  RET.REL.NODEC R8 `(_Z24soft_max_kernel_parallelPKfPfmm) ;  /* 0xffffffc808b87950 */ /* 0x001fea0003c3ffff */
.L_x_49:
[----:B------:R-:W-:-:S00]  /*3520*/  BRA `(.L_x_49) ;  /* 0xfffffffc00fc7947 */ /* 0x000fc0000383ffff */
[----:B------:R-:W-:-:S00]  /*3530*/  NOP ;  /* 0x0000000000007918 */ /* 0x000fc00000000000 */
        /* <DEDUP_REMOVED lines=12> */
.L_x_100:


//--------------------- .text._Z21soft_max_kernel_naivePKfPfmm --------------------------
	.section	.text._Z21soft_max_kernel_naivePKfPfmm,"ax",@progbits
	.align	128
        .global         _Z21soft_max_kernel_naivePKfPfmm
        .type           _Z21soft_max_kernel_naivePKfPfmm,@function
        .size           _Z21soft_max_kernel_naivePKfPfmm,(.L_x_101 - _Z21soft_max_kernel_naivePKfPfmm)
        .other          _Z21soft_max_kernel_naivePKfPfmm,@"STO_CUDA_ENTRY STV_DEFAULT"
_Z21soft_max_kernel_naivePKfPfmm:
.text._Z21soft_max_kernel_naivePKfPfmm:
        /* <DEDUP_REMOVED lines=41> */
.L_x_52:
        /* <DEDUP_REMOVED lines=96> */
.L_x_51:
        /* <DEDUP_REMOVED lines=63> */
.L_x_53:
        /* <DEDUP_REMOVED lines=27> */
.L_x_50:
        /* <DEDUP_REMOVED lines=21> */
.L_x_71:
        /* <DEDUP_REMOVED lines=28> */
[----:B------:R-:W-:Y:S05]  /*1140*/  CALL.REL.NOINC `($__internal_1_$__cuda_sm3x_div_rn_noftz_f32_slowpath) ;  /* 0x0000001c00547944 */ /* 0x000fea0003c00000 */
[----:B------:R-:W-:-:S07]  /*1150*/  MOV R21, R0 ;  /* 0x0000000000157202 */ /* 0x000fce0000000f00 */
.L_x_56:
[----:B------:R-:W-:Y:S05]  /*1160*/  BSYNC.RECONVERGENT B2 ;  /* 0x0000000000027941 */ /* 0x000fea0003800200 */
.L_x_55:
        /* <DEDUP_REMOVED lines=24> */
[----:B------:R-:W-:Y:S05]  /*12f0*/  CALL.REL.NOINC `($__internal_1_$__cuda_sm3x_div_rn_noftz_f32_slowpath) ;  /* 0x0000001800e87944 */ /* 0x000fea0003c00000 */
.L_x_58:
[----:B------:R-:W-:Y:S05]  /*1300*/  BSYNC.RECONVERGENT B2 ;  /* 0x0000000000027941 */ /* 0x000fea0003800200 */
.L_x_57:
        /* <DEDUP_REMOVED lines=25> */
.L_x_60:
[----:B------:R-:W-:Y:S05]  /*14a0*/  BSYNC.RECONVERGENT B2 ;  /* 0x0000000000027941 */ /* 0x000fea0003800200 */
.L_x_59:
        /* <DEDUP_REMOVED lines=25> */
.L_x_62:
[----:B------:R-:W-:Y:S05]  /*1640*/  BSYNC.RECONVERGENT B2 ;  /* 0x0000000000027941 */ /* 0x000fea0003800200 */
.L_x_61:
        /* <DEDUP_REMOVED lines=25> */
.L_x_64:
[----:B------:R-:W-:Y:S05]  /*17e0*/  BSYNC.RECONVERGENT B2 ;  /* 0x0000000000027941 */ /* 0x000fea0003800200 */
.L_x_63:
        /* <DEDUP_REMOVED lines=25> */
.L_x_66:
[----:B------:R-:W-:Y:S05]  /*1980*/  BSYNC.RECONVERGENT B2 ;  /* 0x0000000000027941 */ /* 0x000fea0003800200 */
.L_x_65:
        /* <DEDUP_REMOVED lines=25> */
.L_x_68:
[----:B------:R-:W-:Y:S05]  /*1b20*/  BSYNC.RECONVERGENT B2 ;  /* 0x0000000000027941 */ /* 0x000fea0003800200 */
.L_x_67:
        /* <DEDUP_REMOVED lines=25> */
.L_x_70:
[----:B------:R-:W-:Y:S05]  /*1cc0*/  BSYNC.RECONVERGENT B2 ;  /* 0x0000000000027941 */ /* 0x000fea0003800200 */
.L_x_69:
[----:B------:R0:W-:Y:S01]  /*1cd0*/  STG.E desc[UR6][R24.64+0xc], R0 ;  /* 0x00000c0018007986 */ /* 0x0001e2000c101906 */
[----:B------:R-:W-:Y:S02]  /*1ce0*/  IADD3 R8, P1, PT, R24, 0x20, RZ ;  /* 0x0000002018087810 */ /* 0x000fe40007f3e0ff */
[----:B------:R-:W-:Y:S02]  /*1cf0*/  IADD3 R16, P2, PT, R16, 0x20, RZ ;  /* 0x0000002010107810 */ /* 0x000fe40007f5e0ff */
[----:B------:R-:W-:Y:S02]  /*1d00*/  IADD3.X R9, PT, PT, RZ, R25, RZ, P1, !PT ;  /* 0x00000019ff097210 */ /* 0x000fe40000ffe4ff */
[----:B------:R-:W-:Y:S01]  /*1d10*/  IADD3.X R17, PT, PT, RZ, R17, RZ, P2, !PT ;  /* 0x00000011ff117210 */ /* 0x000fe200017fe4ff */
[----:B------:R-:W-:Y:S08]  /*1d20*/  @P0 BRA `(.L_x_71) ;  /* 0xfffffff000940947 */ /* 0x000ff0000383ffff */
.L_x_54:
        /* <DEDUP_REMOVED lines=35> */
[----:B------:R-:W-:Y:S05]  /*1f60*/  CALL.REL.NOINC `($__internal_1_$__cuda_sm3x_div_rn_noftz_f32_slowpath) ;  /* 0x0000000c00cc7944 */ /* 0x000fea0003c00000 */
.L_x_74:
[----:B------:R-:W-:Y:S05]  /*1f70*/  BSYNC.RECONVERGENT B2 ;  /* 0x0000000000027941 */ /* 0x000fea0003800200 */
.L_x_73:
        /* <DEDUP_REMOVED lines=38> */
.L_x_76:
[----:B------:R-:W-:Y:S05]  /*21e0*/  BSYNC.RECONVERGENT B2 ;  /* 0x0000000000027941 */ /* 0x000fea0003800200 */
.L_x_75:
        /* <DEDUP_REMOVED lines=38> */
.L_x_78:
[----:B------:R-:W-:Y:S05]  /*2450*/  BSYNC.RECONVERGENT B2 ;  /* 0x0000000000027941 */ /* 0x000fea0003800200 */
.L_x_77:
        /* <DEDUP_REMOVED lines=37> */
[----:B------:R-:W-:Y:S05]  /*26b0*/  CALL.REL.NOINC `($__internal_1_$__cuda_sm3x_div_rn_noftz_f32_slowpath) ;  /* 0x0000000400f87944 */ /* 0x000fea0003c00000 */
.L_x_80:
[----:B------:R-:W-:Y:S05]  /*26c0*/  BSYNC.RECONVERGENT B2 ;  /* 0x0000000000027941 */ /* 0x000fea0003800200 */
.L_x_79:
[----:B------:R-:W0:Y:S01]  /*26d0*/  LDCU.64 UR8, c[0x0][0x388] ;  /* 0x00007100ff0877ac */ /* 0x000e220008000a00 */
[----:B------:R-:W-:Y:S02]  /*26e0*/  IADD3 R6, PT, PT, R6, 0x4, RZ ;  /* 0x0000000406067810 */ /* 0x000fe40007ffe0ff */
[----:B0-----:R-:W-:-:S04]  /*26f0*/  LEA R8, P0, R10, UR8, 0x2 ;  /* 0x000000080a087c11 */ /* 0x001fc8000f8010ff */
[----:B------:R-:W-:Y:S01]  /*2700*/  LEA.HI.X R9, R10, UR9, R7, 0x2, P0 ;  /* 0x000000090a097c11 */ /* 0x000fe200080f1407 */
[----:B------:R-:W-:-:S04]  /*2710*/  HFMA2 R7, -RZ, RZ, 0, 0 ;  /* 0x00000000ff077431 */ /* 0x000fc800000001ff */
[----:B------:R1:W-:Y:S04]  /*2720*/  STG.E desc[UR6][R8.64], R0 ;  /* 0x0000000008007986 */ /* 0x0003e8000c101906 */
.L_x_72:
        /* <DEDUP_REMOVED lines=34> */
.L_x_83:
[----:B------:R-:W-:Y:S05]  /*2950*/  BSYNC.RECONVERGENT B2 ;  /* 0x0000000000027941 */ /* 0x000fea0003800200 */
.L_x_82:
        /* <DEDUP_REMOVED lines=38> */
.L_x_85:
[----:B------:R-:W-:Y:S05]  /*2bc0*/  BSYNC.RECONVERGENT B2 ;  /* 0x0000000000027941 */ /* 0x000fea0003800200 */
.L_x_84:
[----:B------:R-:W0:Y:S01]  /*2bd0*/  LDCU.64 UR4, c[0x0][0x388] ;  /* 0x00007100ff0477ac */ /* 0x000e220008000a00 */
[----:B------:R-:W-:Y:S02]  /*2be0*/  IADD3 R6, PT, PT, R6, 0x2, RZ ;  /* 0x0000000206067810 */ /* 0x000fe40007ffe0ff */
[----:B0-----:R-:W-:-:S04]  /*2bf0*/  LEA R8, P0, R10, UR4, 0x2 ;  /* 0x000000040a087c11 */ /* 0x001fc8000f8010ff */
[----:B------:R-:W-:Y:S02]  /*2c00*/  LEA.HI.X R9, R10, UR5, R7, 0x2, P0 ;  /* 0x000000050a097c11 */ /* 0x000fe400080f1407 */
[----:B------:R-:W-:-:S03]  /*2c10*/  MOV R7, RZ ;  /* 0x000000ff00077202 */ /* 0x000fc60000000f00 */
[----:B------:R2:W-:Y:S04]  /*2c20*/  STG.E desc[UR6][R8.64], R0 ;  /* 0x0000000008007986 */ /* 0x0005e8000c101906 */
.L_x_81:
        /* <DEDUP_REMOVED lines=33> */
.L_x_87:
[----:B------:R-:W-:Y:S05]  /*2e40*/  BSYNC.RECONVERGENT B2 ;  /* 0x0000000000027941 */ /* 0x000fea0003800200 */
.L_x_86:
[----:B------:R-:W0:Y:S02]  /*2e50*/  LDCU.64 UR4, c[0x0][0x388] ;  /* 0x00007100ff0477ac */ /* 0x000e240008000a00 */
[----:B0-----:R-:W-:-:S04]  /*2e60*/  LEA R2, P0, R6, UR4, 0x2 ;  /* 0x0000000406027c11 */ /* 0x001fc8000f8010ff */
[----:B------:R-:W-:-:S05]  /*2e70*/  LEA.HI.X R3, R6, UR5, R7, 0x2, P0 ;  /* 0x0000000506037c11 */ /* 0x000fca00080f1407 */
[----:B------:R-:W-:Y:S01]  /*2e80*/  STG.E desc[UR6][R2.64], R0 ;  /* 0x0000000002007986 */ /* 0x000fe2000c101906 */
[----:B------:R-:W-:Y:S05]  /*2e90*/  EXIT ;  /* 0x000000000000794d */ /* 0x000fea0003800000 */
        .weak           $__internal_1_$__cuda_sm3x_div_rn_noftz_f32_slowpath
        .type           $__internal_1_$__cuda_sm3x_div_rn_noftz_f32_slowpath,@function
        .size           $__internal_1_$__cuda_sm3x_div_rn_noftz_f32_slowpath,(.L_x_101 - $__internal_1_$__cuda_sm3x_div_rn_noftz_f32_slowpath)
$__internal_1_$__cuda_sm3x_div_rn_noftz_f32_slowpath:
        /* <DEDUP_REMOVED lines=35> */
.L_x_89:
        /* <DEDUP_REMOVED lines=51> */
.L_x_96:
[----:B------:R-:W-:-:S04]  /*3400*/  LOP3.LUT R0, R0, 0x80000000, RZ, 0xc0, !PT ;  /* 0x8000000000007812 */ /* 0x000fc800078ec0ff */
[----:B------:R-:W-:Y:S01]  /*3410*/  LOP3.LUT R0, R0, 0x7f800000, RZ, 0xfc, !PT ;  /* 0x7f80000000007812 */ /* 0x000fe200078efcff */
[----:B------:R-:W-:Y:S06]  /*3420*/  BRA `(.L_x_97) ;  /* 0x0000000000047947 */ /* 0x000fec0003800000 */
.L_x_95:
[----:B------:R-:W-:-:S07]  /*3430*/  LEA R0, R9, R0, 0x17 ;  /* 0x0000000009007211 */ /* 0x000fce00078eb8ff */
.L_x_97:
[----:B------:R-:W-:Y:S05]  /*3440*/  BSYNC.RECONVERGENT B1 ;  /* 0x0000000000017941 */ /* 0x000fea0003800200 */
.L_x_94:
[----:B------:R-:W-:Y:S05]  /*3450*/  BRA `(.L_x_98) ;  /* 0x0000000000207947 */ /* 0x000fea0003800000 */
.L_x_93:
[----:B------:R-:W-:-:S04]  /*3460*/  LOP3.LUT R0, R21, 0x80000000, R0, 0x48, !PT ;  /* 0x8000000015007812 */ /* 0x000fc800078e4800 */
[----:B------:R-:W-:Y:S01]  /*3470*/  LOP3.LUT R0, R0, 0x7f800000, RZ, 0xfc, !PT ;  /* 0x7f80000000007812 */ /* 0x000fe200078efcff */
[----:B------:R-:W-:Y:S06]  /*3480*/  BRA `(.L_x_98) ;  /* 0x0000000000147947 */ /* 0x000fec0003800000 */
.L_x_92:
[----:B------:R-:W-:Y:S01]  /*3490*/  LOP3.LUT R0, R21, 0x80000000, R0, 0x48, !PT ;  /* 0x8000000015007812 */ /* 0x000fe200078e4800 */
[----:B------:R-:W-:Y:S06]  /*34a0*/  BRA `(.L_x_98) ;  /* 0x00000000000c7947 */ /* 0x000fec0003800000 */
.L_x_91:
[----:B------:R-:W0:Y:S01]  /*34b0*/  MUFU.RSQ R0, -QNAN ;  /* 0xffc0000000007908 */ /* 0x000e220000001400 */
[----:B------:R-:W-:Y:S05]  /*34c0*/  BRA `(.L_x_98) ;  /* 0x0000000000047947 */ /* 0x000fea0003800000 */
.L_x_90:
[----:B------:R-:W-:-:S07]  /*34d0*/  FADD.FTZ R0, R0, R3 ;  /* 0x0000000300007221 */ /* 0x000fce0000010000 */
.L_x_98:
[----:B------:R-:W-:Y:S05]  /*34e0*/  BSYNC.RECONVERGENT B0 ;  /* 0x0000000000007941 */ /* 0x000fea0003800200 */
.L_x_88:
[----:B------:R-:W-:Y:S01]  /*34f0*/  HFMA2 R9, -RZ, RZ, 0, 0 ;  /* 0x00000000ff097431 */ /* 0x000fe200000001ff */
[----:B------:R-:W-:-:S04]  /*3500*/  MOV R8, R2 ;  /* 0x0000000200087202 */ /* 0x000fc80000000f00 */
[----:B0-----:R-:W-:Y:S05]  /*3510*/  RET.REL.NODEC R8 `(_Z21soft_max_kernel_naivePKfPfmm) ;  /* 0xffffffc808b87950 */ /* 0x001fea0003c3ffff */
.L_x_99:
        /* <DEDUP_REMOVED lines=14> */
.L_x_101:


//--------------------- .nv.shared.reserved.0     --------------------------
	.section	.nv.shared.reserved.0,"aw",@nobits
	.weak		__nv_reservedSMEM_offset_0_alias
	.size		__nv_reservedSMEM_offset_0_alias, 0, 64
	.other		__nv_reservedSMEM_offset_0_alias,@"STO_CUDA_RESERVED_SHARED STV_DEFAULT"
__nv_reservedSMEM_offset_0_alias:
	.zero		0
	.zero		64


//--------------------- .nv.constant0._Z24soft_max_kernel_parallelPKfPfmm --------------------------
	.section	.nv.constant0._Z24soft_max_kernel_parallelPKfPfmm,"a",@progbits
	.sectionflags	@""
	.align	4
.nv.constant0._Z24soft_max_kernel_parallelPKfPfmm:
	.zero		928


//--------------------- .nv.constant0._Z21soft_max_kernel_naivePKfPfmm --------------------------
	.section	.nv.constant0._Z21soft_max_kernel_naivePKfPfmm,"a",@progbits
	.sectionflags	@""
	.align	4
.nv.constant0._Z21soft_max_kernel_naivePKfPfmm:
	.zero		928


//--------------------- SYMBOLS --------------------------

	.type		.nv.reservedSmem.offset0,@object
	.size		.nv.reservedSmem.offset0,0x4
